//
// Generated by NVIDIA NVVM Compiler
//
// Compiler Build ID: CL-36424714
// Cuda compilation tools, release 13.0, V13.0.88
// Based on NVVM 20.0.0
//

.version 9.0
.target sm_100
.address_size 64

	// .globl	_Z7computeffffffffffffffffffff
.extern .func  (.param .b32 func_retval0) vprintf
(
	.param .b64 vprintf_param_0,
	.param .b64 vprintf_param_1
)
;
.global .align 1 .b8 $str[7] = {37, 46, 49, 55, 103, 10};
.global .align 4 .b8 __cudart_i2opi_f[24] = {65, 144, 67, 60, 153, 149, 98, 219, 192, 221, 52, 245, 209, 87, 39, 252, 41, 21, 68, 78, 110, 131, 249, 162};

.visible .entry _Z7computeffffffffffffffffffff(
	.param .f32 _Z7computeffffffffffffffffffff_param_0,
	.param .f32 _Z7computeffffffffffffffffffff_param_1,
	.param .f32 _Z7computeffffffffffffffffffff_param_2,
	.param .f32 _Z7computeffffffffffffffffffff_param_3,
	.param .f32 _Z7computeffffffffffffffffffff_param_4,
	.param .f32 _Z7computeffffffffffffffffffff_param_5,
	.param .f32 _Z7computeffffffffffffffffffff_param_6,
	.param .f32 _Z7computeffffffffffffffffffff_param_7,
	.param .f32 _Z7computeffffffffffffffffffff_param_8,
	.param .f32 _Z7computeffffffffffffffffffff_param_9,
	.param .f32 _Z7computeffffffffffffffffffff_param_10,
	.param .f32 _Z7computeffffffffffffffffffff_param_11,
	.param .f32 _Z7computeffffffffffffffffffff_param_12,
	.param .f32 _Z7computeffffffffffffffffffff_param_13,
	.param .f32 _Z7computeffffffffffffffffffff_param_14,
	.param .f32 _Z7computeffffffffffffffffffff_param_15,
	.param .f32 _Z7computeffffffffffffffffffff_param_16,
	.param .f32 _Z7computeffffffffffffffffffff_param_17,
	.param .f32 _Z7computeffffffffffffffffffff_param_18,
	.param .f32 _Z7computeffffffffffffffffffff_param_19
)
{
	.local .align 8 .b8 	__local_depot0[40];
	.reg .b64 	%SP;
	.reg .b64 	%SPL;
	.reg .pred 	%p<29>;
	.reg .b32 	%r<59>;
	.reg .b32 	%f<156>;
	.reg .b64 	%rd<25>;
	.reg .b64 	%fd<4>;

	mov.u64 	%SPL, __local_depot0;
	cvta.local.u64 	%SP, %SPL;
	ld.param.f32 	%f155, [_Z7computeffffffffffffffffffff_param_0];
	ld.param.f32 	%f25, [_Z7computeffffffffffffffffffff_param_1];
	ld.param.f32 	%f26, [_Z7computeffffffffffffffffffff_param_2];
	ld.param.f32 	%f41, [_Z7computeffffffffffffffffffff_param_3];
	ld.param.f32 	%f42, [_Z7computeffffffffffffffffffff_param_4];
	ld.param.f32 	%f43, [_Z7computeffffffffffffffffffff_param_5];
	ld.param.f32 	%f27, [_Z7computeffffffffffffffffffff_param_6];
	ld.param.f32 	%f28, [_Z7computeffffffffffffffffffff_param_7];
	ld.param.f32 	%f29, [_Z7computeffffffffffffffffffff_param_8];
	ld.param.f32 	%f30, [_Z7computeffffffffffffffffffff_param_9];
	ld.param.f32 	%f31, [_Z7computeffffffffffffffffffff_param_10];
	ld.param.f32 	%f32, [_Z7computeffffffffffffffffffff_param_11];
	ld.param.f32 	%f33, [_Z7computeffffffffffffffffffff_param_12];
	ld.param.f32 	%f34, [_Z7computeffffffffffffffffffff_param_13];
	ld.param.f32 	%f35, [_Z7computeffffffffffffffffffff_param_14];
	ld.param.f32 	%f36, [_Z7computeffffffffffffffffffff_param_15];
	ld.param.f32 	%f37, [_Z7computeffffffffffffffffffff_param_16];
	ld.param.f32 	%f38, [_Z7computeffffffffffffffffffff_param_17];
	ld.param.f32 	%f39, [_Z7computeffffffffffffffffffff_param_18];
	ld.param.f32 	%f40, [_Z7computeffffffffffffffffffff_param_19];
	add.u64 	%rd1, %SPL, 0;
	sub.f32 	%f44, %f41, %f42;
	sub.f32 	%f45, %f44, %f43;
	mov.f32 	%f46, 0f00000000;
	div.rn.f32 	%f47, %f46, %f45;
	mul.f32 	%f1, %f47, 0f781A6516;
	abs.f32 	%f153, %f1;
	setp.lt.f32 	%p1, %f153, 0f05A4BFF5;
	@%p1 bra 	$L__BB0_11;
	setp.gtu.f32 	%p2, %f153, 0f1124BFF5;
	@%p2 bra 	$L__BB0_8;
	mov.f32 	%f48, 0f05A4BFF5;
	div.approx.f32 	%f49, %f153, %f48;
	cvt.rzi.f32.f32 	%f151, %f49;
	fma.rn.f32 	%f4, %f151, 0f85A4BFF5, %f153;
	mov.b32 	%r1, %f4;
	setp.lt.u32 	%p3, %r1, 94683125;
	@%p3 bra 	$L__BB0_7;
	setp.lt.u32 	%p4, %r1, -2147483647;
	@%p4 bra 	$L__BB0_5;
	add.f32 	%f53, %f151, 0fBF800000;
	setp.lt.f32 	%p7, %f4, 0f85A4BFF5;
	add.f32 	%f54, %f53, 0fBF800000;
	selp.f32 	%f151, %f54, %f53, %p7;
	bra.uni 	$L__BB0_7;
$L__BB0_5:
	add.f32 	%f151, %f151, 0f3F800000;
	setp.ltu.f32 	%p5, %f4, 0f0624BFF5;
	@%p5 bra 	$L__BB0_7;
	add.f32 	%f50, %f151, 0f3F800000;
	fma.rn.f32 	%f51, 0f05A4BFF5, 0fC0400000, %f4;
	setp.ge.f32 	%p6, %f51, 0f00000000;
	add.f32 	%f52, %f50, 0f3F800000;
	selp.f32 	%f151, %f52, %f50, %p6;
$L__BB0_7:
	fma.rn.f32 	%f153, %f151, 0f85A4BFF5, %f153;
	bra.uni 	$L__BB0_11;
$L__BB0_8:
	mov.b32 	%r2, %f153;
	and.b32  	%r23, %r2, 8388607;
	or.b32  	%r53, %r23, 1065353216;
	mov.b32 	%f152, %r53;
	and.b32  	%r24, %r2, -8388608;
	add.s32 	%r54, %r24, -92274688;
	setp.eq.s32 	%p8, %r54, 0;
	@%p8 bra 	$L__BB0_10;
$L__BB0_9:
	min.u32 	%r25, %r54, 192937984;
	add.s32 	%r26, %r53, %r25;
	mov.b32 	%f55, %r26;
	mul.f32 	%f56, %f55, 0f3F46E53F;
	fma.rn.f32 	%f57, %f56, 0fBFA4BFF5, %f55;
	fma.rn.f32 	%f58, %f57, 0f3F46E53F, %f56;
	fma.rn.f32 	%f59, %f58, 0fBFA4BFF5, %f55;
	mov.f32 	%f60, 0f3F46E53F;
	fma.rz.f32 	%f61, %f59, %f60, %f58;
	cvt.rzi.f32.f32 	%f62, %f61;
	fma.rn.f32 	%f152, %f62, 0fBFA4BFF5, %f55;
	sub.s32 	%r54, %r54, %r25;
	mov.b32 	%r53, %f152;
	setp.ne.s32 	%p9, %r54, 0;
	setp.ne.s32 	%p10, %r53, 0;
	and.pred  	%p11, %p9, %p10;
	@%p11 bra 	$L__BB0_9;
$L__BB0_10:
	setp.gt.u32 	%p12, %r2, 2139095039;
	selp.f32 	%f64, 0f7FFFFFFF, 0f11000000, %p12;
	mul.f32 	%f65, %f152, 0f34000000;
	mul.f32 	%f153, %f64, %f65;
$L__BB0_11:
	abs.f32 	%f66, %f153;
	setp.nan.f32 	%p13, %f66, %f66;
	copysign.f32 	%f67, %f1, %f153;
	selp.f32 	%f68, %f153, %f67, %p13;
	sub.f32 	%f69, %f26, %f68;
	mul.f32 	%f70, %f25, %f69;
	abs.f32 	%f71, %f70;
	mov.f32 	%f72, 0f3FB8AA3B;
	mul.rn.f32 	%f73, %f71, %f72;
	cvt.rzi.f32.f32 	%f74, %f73;
	abs.f32 	%f75, %f74;
	setp.gt.f32 	%p14, %f75, 0f42FC0000;
	mov.f32 	%f76, 0f42FC0000;
	copysign.f32 	%f77, %f74, %f76;
	selp.f32 	%f78, %f77, %f74, %p14;
	fma.rn.f32 	%f79, %f78, 0fBF317218, %f71;
	fma.rn.f32 	%f80, %f78, 0f3102E308, %f79;
	mul.f32 	%f81, %f80, 0f3FB8AA3B;
	add.f32 	%f82, %f78, 0f4B40007D;
	mov.b32 	%r27, %f82;
	shl.b32 	%r28, %r27, 23;
	mov.b32 	%f83, %r28;
	ex2.approx.ftz.f32 	%f84, %f81;
	mul.f32 	%f85, %f84, %f83;
	mov.f32 	%f86, 0f3E000000;
	div.approx.ftz.f32 	%f87, %f86, %f85;
	fma.rn.f32 	%f88, %f85, 0f40000000, %f87;
	setp.neu.f32 	%p15, %f155, %f88;
	@%p15 bra 	$L__BB0_23;
	add.f32 	%f89, %f29, 0f79EB066C;
	fma.rn.f32 	%f90, %f28, %f89, %f27;
	mov.f32 	%f91, 0fFBB25EB8;
	div.rn.f32 	%f92, %f91, %f90;
	setp.ltu.f32 	%p16, %f155, %f92;
	@%p16 bra 	$L__BB0_23;
	add.f32 	%f93, %f30, 0f0000365B;
	mul.f32 	%f15, %f93, 0f7A00A8EA;
	mul.f32 	%f94, %f15, 0f3F22F983;
	cvt.rni.s32.f32 	%r58, %f94;
	cvt.rn.f32.s32 	%f95, %r58;
	fma.rn.f32 	%f96, %f95, 0fBFC90FDA, %f15;
	fma.rn.f32 	%f97, %f95, 0fB3A22168, %f96;
	fma.rn.f32 	%f154, %f95, 0fA7C234C5, %f97;
	abs.f32 	%f17, %f15;
	setp.ltu.f32 	%p17, %f17, 0f47CE4780;
	@%p17 bra 	$L__BB0_21;
	setp.neu.f32 	%p18, %f17, 0f7F800000;
	@%p18 bra 	$L__BB0_16;
	mov.f32 	%f100, 0f00000000;
	mul.rn.f32 	%f154, %f15, %f100;
	mov.b32 	%r58, 0;
	bra.uni 	$L__BB0_21;
$L__BB0_16:
	mov.b32 	%r10, %f15;
	shl.b32 	%r30, %r10, 8;
	or.b32  	%r11, %r30, -2147483648;
	mov.b64 	%rd24, 0;
	mov.b32 	%r55, 0;
	mov.u64 	%rd22, __cudart_i2opi_f;
	mov.u64 	%rd23, %rd1;
$L__BB0_17:
	.pragma "nounroll";
	ld.global.nc.u32 	%r31, [%rd22];
	mad.wide.u32 	%rd12, %r31, %r11, %rd24;
	shr.u64 	%rd24, %rd12, 32;
	st.local.u32 	[%rd23], %rd12;
	add.s32 	%r55, %r55, 1;
	add.s64 	%rd23, %rd23, 4;
	add.s64 	%rd22, %rd22, 4;
	setp.ne.s32 	%p19, %r55, 6;
	@%p19 bra 	$L__BB0_17;
	shr.u32 	%r32, %r10, 23;
	st.local.u32 	[%rd1+24], %rd24;
	and.b32  	%r14, %r32, 31;
	and.b32  	%r33, %r32, 224;
	add.s32 	%r34, %r33, -128;
	shr.u32 	%r35, %r34, 5;
	mul.wide.u32 	%rd13, %r35, 4;
	sub.s64 	%rd8, %rd1, %rd13;
	ld.local.u32 	%r56, [%rd8+24];
	ld.local.u32 	%r57, [%rd8+20];
	setp.eq.s32 	%p20, %r14, 0;
	@%p20 bra 	$L__BB0_20;
	shf.l.wrap.b32 	%r56, %r57, %r56, %r14;
	ld.local.u32 	%r36, [%rd8+16];
	shf.l.wrap.b32 	%r57, %r36, %r57, %r14;
$L__BB0_20:
	shr.u32 	%r37, %r56, 30;
	shf.l.wrap.b32 	%r38, %r57, %r56, 2;
	shl.b32 	%r39, %r57, 2;
	shr.u32 	%r40, %r38, 31;
	add.s32 	%r41, %r40, %r37;
	neg.s32 	%r42, %r41;
	setp.lt.s32 	%p21, %r10, 0;
	selp.b32 	%r58, %r42, %r41, %p21;
	xor.b32  	%r43, %r38, %r10;
	shr.s32 	%r44, %r38, 31;
	xor.b32  	%r45, %r44, %r38;
	xor.b32  	%r46, %r44, %r39;
	cvt.u64.u32 	%rd14, %r45;
	shl.b64 	%rd15, %rd14, 32;
	cvt.u64.u32 	%rd16, %r46;
	or.b64  	%rd17, %rd15, %rd16;
	cvt.rn.f64.s64 	%fd1, %rd17;
	mul.f64 	%fd2, %fd1, 0d3BF921FB54442D19;
	cvt.rn.f32.f64 	%f98, %fd2;
	neg.f32 	%f99, %f98;
	setp.lt.s32 	%p22, %r43, 0;
	selp.f32 	%f154, %f99, %f98, %p22;
$L__BB0_21:
	add.s32 	%r48, %r58, 1;
	mul.rn.f32 	%f101, %f154, %f154;
	and.b32  	%r49, %r58, 1;
	setp.eq.b32 	%p23, %r49, 1;
	selp.f32 	%f102, %f154, 0f3F800000, %p23;
	fma.rn.f32 	%f103, %f101, %f102, 0f00000000;
	fma.rn.f32 	%f104, %f101, 0f37CBAC00, 0fBAB607ED;
	selp.f32 	%f105, 0fB94D4153, %f104, %p23;
	selp.f32 	%f106, 0f3C0885E4, 0f3D2AAABB, %p23;
	fma.rn.f32 	%f107, %f105, %f101, %f106;
	selp.f32 	%f108, 0fBE2AAAA8, 0fBEFFFFFF, %p23;
	fma.rn.f32 	%f109, %f107, %f101, %f108;
	fma.rn.f32 	%f110, %f109, %f103, %f102;
	and.b32  	%r50, %r48, 2;
	setp.eq.s32 	%p24, %r50, 0;
	mov.f32 	%f111, 0f00000000;
	sub.f32 	%f112, %f111, %f110;
	selp.f32 	%f113, %f110, %f112, %p24;
	add.f32 	%f114, %f113, 0f7BB2DEE9;
	mov.f32 	%f115, 0f85AFC9AA;
	div.rn.f32 	%f116, %f115, %f114;
	add.f32 	%f155, %f155, %f116;
	fma.rn.f32 	%f117, %f31, %f32, 0f05635F57;
	add.f32 	%f118, %f33, 0f040958B2;
	abs.f32 	%f119, %f118;
	setp.gt.f32 	%p25, %f119, 0f419A1CAC;
	max.f32 	%f120, %f119, 0f419A1CAC;
	selp.f32 	%f121, 0f419A1CAC, %f119, %p25;
	div.rn.f32 	%f122, %f121, %f120;
	mul.f32 	%f123, %f122, %f122;
	fma.rn.f32 	%f124, %f123, 0f3B33710B, 0fBC807748;
	fma.rn.f32 	%f125, %f124, %f123, 0f3D2CDAB2;
	fma.rn.f32 	%f126, %f125, %f123, 0fBD992D10;
	fma.rn.f32 	%f127, %f126, %f123, 0f3DD9EA6C;
	fma.rn.f32 	%f128, %f127, %f123, 0fBE117CB1;
	fma.rn.f32 	%f129, %f128, %f123, 0f3E4CBCE0;
	fma.rn.f32 	%f130, %f129, %f123, 0fBEAAAA7D;
	mul.f32 	%f131, %f123, %f130;
	fma.rn.f32 	%f132, %f131, %f122, %f122;
	fma.rn.f32 	%f133, 0f3F6EE581, 0f3FD774EB, %f132;
	neg.f32 	%f134, %f132;
	fma.rn.f32 	%f135, 0f3FEEE581, 0f3FD774EB, %f134;
	selp.f32 	%f136, %f133, %f135, %p25;
	setp.eq.f32 	%p26, %f119, 0f419A1CAC;
	selp.f32 	%f137, 0f4016CBE4, %f136, %p26;
	add.f32 	%f138, %f119, 0f419A1CAC;
	abs.f32 	%f139, %f138;
	setp.nan.f32 	%p27, %f139, %f139;
	copysign.f32 	%f140, %f118, %f137;
	selp.f32 	%f141, %f138, %f140, %p27;
	sub.f32 	%f142, %f117, %f141;
	mul.f32 	%f143, %f142, 0fABC8776B;
	setp.neu.f32 	%p28, %f155, %f143;
	@%p28 bra 	$L__BB0_23;
	mul.f32 	%f144, %f36, %f37;
	div.rn.f32 	%f145, %f144, %f38;
	sub.f32 	%f146, %f35, %f145;
	add.f32 	%f147, %f34, %f146;
	mov.f32 	%f148, 0f041FF54F;
	div.rn.f32 	%f149, %f148, %f147;
	mul.f32 	%f150, %f39, %f149;
	div.rn.f32 	%f155, %f150, %f40;
$L__BB0_23:
	add.u64 	%rd18, %SP, 32;
	add.u64 	%rd19, %SPL, 32;
	cvt.f64.f32 	%fd3, %f155;
	st.local.f64 	[%rd19], %fd3;
	mov.u64 	%rd20, $str;
	cvta.global.u64 	%rd21, %rd20;
	{ // callseq 0, 0
	.param .b64 param0;
	st.param.b64 	[param0], %rd21;
	.param .b64 param1;
	st.param.b64 	[param1], %rd18;
	.param .b32 retval0;
	call.uni (retval0), 
	vprintf, 
	(
	param0, 
	param1
	);
	ld.param.b32 	%r51, [retval0];
	} // callseq 0
	ret;

}


// ===== COMPILED SASS (sm_100) =====

	.target	sm_100

	.elftype	@"ET_EXEC"


//--------------------- .note.nv.tkinfo           --------------------------
	.section	.note.nv.tkinfo,"",@"SHT_NOTE"
	.sectionflags	@"SHF_NOTE_NV_TKINFO"
	.tkinfo
        /*0018*/ 	.word	0x00000002
        /*0030*/ 	.string	""
        /*0030*/ 	.string	"ptxas"
        /*0030*/ 	.string	"Cuda compilation tools, release 13.0, V13.0.88"
        /*0030*/ 	.string	"Build cuda_13.0.r13.0/compiler.36424714_0"
        /*0030*/ 	.string	"-arch sm_100 -m 64 "



//--------------------- .note.nv.cuinfo           --------------------------
	.section	.note.nv.cuinfo,"",@"SHT_NOTE"
	.sectionflags	@"SHF_NOTE_NV_CUINFO"
        /*0018*/ 	.short	0x0002
        /*001a*/ 	.short	0x0064
        /*001c*/ 	.short	0x0082
	.zero		2


//--------------------- .nv.info                  --------------------------
	.section	.nv.info,"",@"SHT_CUDA_INFO"
	.align	4


	//----- nvinfo : EIATTR_REGCOUNT
	.align		4
        /*0000*/ 	.byte	0x04, 0x2f
        /*0002*/ 	.short	(.L_3 - .L_2)
	.align		4
.L_2:
        /*0004*/ 	.word	index@(_Z7computeffffffffffffffffffff)
        /*0008*/ 	.word	0x00000018


	//----- nvinfo : EIATTR_FRAME_SIZE
	.align		4
.L_3:
        /*000c*/ 	.byte	0x04, 0x11
        /*000e*/ 	.short	(.L_5 - .L_4)
	.align		4
.L_4:
        /*0010*/ 	.word	index@($__internal_0_$__cuda_sm3x_div_rn_noftz_f32_slowpath)
        /*0014*/ 	.word	0x00000028


	//----- nvinfo : EIATTR_FRAME_SIZE
	.align		4
.L_5:
        /*0018*/ 	.byte	0x04, 0x11
        /*001a*/ 	.short	(.L_7 - .L_6)
	.align		4
.L_6:
        /*001c*/ 	.word	index@(_Z7computeffffffffffffffffffff)
        /*0020*/ 	.word	0x00000028


	//----- nvinfo : EIATTR_MIN_STACK_SIZE
	.align		4
.L_7:
        /*0024*/ 	.byte	0x04, 0x12
        /*0026*/ 	.short	(.L_9 - .L_8)
	.align		4
.L_8:
        /*0028*/ 	.word	index@(_Z7computeffffffffffffffffffff)
        /*002c*/ 	.word	0x00000028
.L_9:


//--------------------- .nv.compat                --------------------------
	.section	.nv.compat,"",@"SHT_CUDA_COMPAT_INFO"
	.align	4
        /*0000*/ 	.byte	0x02, 0x09, 0x00, 0x00, 0x02, 0x02, 0x01, 0x00, 0x02, 0x05, 0x05, 0x00, 0x03, 0x07, 0x01, 0x01
        /*0010*/ 	.byte	0x02, 0x03, 0x00, 0x00, 0x02, 0x06, 0x01, 0x00, 0x04, 0x0b, 0x08, 0x00, 0x01, 0x00, 0x00, 0x00
        /*0020*/ 	.byte	0x00, 0x00, 0x00, 0x00


//--------------------- .nv.info._Z7computeffffffffffffffffffff --------------------------
	.section	.nv.info._Z7computeffffffffffffffffffff,"",@"SHT_CUDA_INFO"
	.sectionflags	@""
	.align	4


	//----- nvinfo : EIATTR_CUDA_API_VERSION
	.align		4
        /*0000*/ 	.byte	0x04, 0x37
        /*0002*/ 	.short	(.L_11 - .L_10)
.L_10:
        /*0004*/ 	.word	0x00000082


	//----- nvinfo : EIATTR_KPARAM_INFO
	.align		4
.L_11:
        /*0008*/ 	.byte	0x04, 0x17
        /*000a*/ 	.short	(.L_13 - .L_12)
.L_12:
        /*000c*/ 	.word	0x00000000
        /*0010*/ 	.short	0x0013
        /*0012*/ 	.short	0x004c
        /*0014*/ 	.byte	0x00, 0xf0, 0x11, 0x00


	//----- nvinfo : EIATTR_KPARAM_INFO
	.align		4
.L_13:
        /*0018*/ 	.byte	0x04, 0x17
        /*001a*/ 	.short	(.L_15 - .L_14)
.L_14:
        /*001c*/ 	.word	0x00000000
        /*0020*/ 	.short	0x0012
        /*0022*/ 	.short	0x0048
        /*0024*/ 	.byte	0x00, 0xf0, 0x11, 0x00


	//----- nvinfo : EIATTR_KPARAM_INFO
	.align		4
.L_15:
        /*0028*/ 	.byte	0x04, 0x17
        /*002a*/ 	.short	(.L_17 - .L_16)
.L_16:
        /*002c*/ 	.word	0x00000000
        /*0030*/ 	.short	0x0011
        /*0032*/ 	.short	0x0044
        /*0034*/ 	.byte	0x00, 0xf0, 0x11, 0x00


	//----- nvinfo : EIATTR_KPARAM_INFO
	.align		4
.L_17:
        /*0038*/ 	.byte	0x04, 0x17
        /*003a*/ 	.short	(.L_19 - .L_18)
.L_18:
        /*003c*/ 	.word	0x00000000
        /*0040*/ 	.short	0x0010
        /*0042*/ 	.short	0x0040
        /*0044*/ 	.byte	0x00, 0xf0, 0x11, 0x00


	//----- nvinfo : EIATTR_KPARAM_INFO
	.align		4
.L_19:
        /*0048*/ 	.byte	0x04, 0x17
        /*004a*/ 	.short	(.L_21 - .L_20)
.L_20:
        /*004c*/ 	.word	0x00000000
        /*0050*/ 	.short	0x000f
        /*0052*/ 	.short	0x003c
        /*0054*/ 	.byte	0x00, 0xf0, 0x11, 0x00


	//----- nvinfo : EIATTR_KPARAM_INFO
	.align		4
.L_21:
        /*0058*/ 	.byte	0x04, 0x17
        /*005a*/ 	.short	(.L_23 - .L_22)
.L_22:
        /*005c*/ 	.word	0x00000000
        /*0060*/ 	.short	0x000e
        /*0062*/ 	.short	0x0038
        /*0064*/ 	.byte	0x00, 0xf0, 0x11, 0x00


	//----- nvinfo : EIATTR_KPARAM_INFO
	.align		4
.L_23:
        /*0068*/ 	.byte	0x04, 0x17
        /*006a*/ 	.short	(.L_25 - .L_24)
.L_24:
        /*006c*/ 	.word	0x00000000
        /*0070*/ 	.short	0x000d
        /*0072*/ 	.short	0x0034
        /*0074*/ 	.byte	0x00, 0xf0, 0x11, 0x00


	//----- nvinfo : EIATTR_KPARAM_INFO
	.align		4
.L_25:
        /*0078*/ 	.byte	0x04, 0x17
        /*007a*/ 	.short	(.L_27 - .L_26)
.L_26:
        /*007c*/ 	.word	0x00000000
        /*0080*/ 	.short	0x000c
        /*0082*/ 	.short	0x0030
        /*0084*/ 	.byte	0x00, 0xf0, 0x11, 0x00


	//----- nvinfo : EIATTR_KPARAM_INFO
	.align		4
.L_27:
        /*0088*/ 	.byte	0x04, 0x17
        /*008a*/ 	.short	(.L_29 - .L_28)
.L_28:
        /*008c*/ 	.word	0x00000000
        /*0090*/ 	.short	0x000b
        /*0092*/ 	.short	0x002c
        /*0094*/ 	.byte	0x00, 0xf0, 0x11, 0x00


	//----- nvinfo : EIATTR_KPARAM_INFO
	.align		4
.L_29:
        /*0098*/ 	.byte	0x04, 0x17
        /*009a*/ 	.short	(.L_31 - .L_30)
.L_30:
        /*009c*/ 	.word	0x00000000
        /*00a0*/ 	.short	0x000a
        /*00a2*/ 	.short	0x0028
        /*00a4*/ 	.byte	0x00, 0xf0, 0x11, 0x00


	//----- nvinfo : EIATTR_KPARAM_INFO
	.align		4
.L_31:
        /*00a8*/ 	.byte	0x04, 0x17
        /*00aa*/ 	.short	(.L_33 - .L_32)
.L_32:
        /*00ac*/ 	.word	0x00000000
        /*00b0*/ 	.short	0x0009
        /*00b2*/ 	.short	0x0024
        /*00b4*/ 	.byte	0x00, 0xf0, 0x11, 0x00


	//----- nvinfo : EIATTR_KPARAM_INFO
	.align		4
.L_33:
        /*00b8*/ 	.byte	0x04, 0x17
        /*00ba*/ 	.short	(.L_35 - .L_34)
.L_34:
        /*00bc*/ 	.word	0x00000000
        /*00c0*/ 	.short	0x0008
        /*00c2*/ 	.short	0x0020
        /*00c4*/ 	.byte	0x00, 0xf0, 0x11, 0x00


	//----- nvinfo : EIATTR_KPARAM_INFO
	.align		4
.L_35:
        /*00c8*/ 	.byte	0x04, 0x17
        /*00ca*/ 	.short	(.L_37 - .L_36)
.L_36:
        /*00cc*/ 	.word	0x00000000
        /*00d0*/ 	.short	0x0007
        /*00d2*/ 	.short	0x001c
        /*00d4*/ 	.byte	0x00, 0xf0, 0x11, 0x00


	//----- nvinfo : EIATTR_KPARAM_INFO
	.align		4
.L_37:
        /*00d8*/ 	.byte	0x04, 0x17
        /*00da*/ 	.short	(.L_39 - .L_38)
.L_38:
        /*00dc*/ 	.word	0x00000000
        /*00e0*/ 	.short	0x0006
        /*00e2*/ 	.short	0x0018
        /*00e4*/ 	.byte	0x00, 0xf0, 0x11, 0x00


	//----- nvinfo : EIATTR_KPARAM_INFO
	.align		4
.L_39:
        /*00e8*/ 	.byte	0x04, 0x17
        /*00ea*/ 	.short	(.L_41 - .L_40)
.L_40:
        /*00ec*/ 	.word	0x00000000
        /*00f0*/ 	.short	0x0005
        /*00f2*/ 	.short	0x0014
        /*00f4*/ 	.byte	0x00, 0xf0, 0x11, 0x00


	//----- nvinfo : EIATTR_KPARAM_INFO
	.align		4
.L_41:
        /*00f8*/ 	.byte	0x04, 0x17
        /*00fa*/ 	.short	(.L_43 - .L_42)
.L_42:
        /*00fc*/ 	.word	0x00000000
        /*0100*/ 	.short	0x0004
        /*0102*/ 	.short	0x0010
        /*0104*/ 	.byte	0x00, 0xf0, 0x11, 0x00


	//----- nvinfo : EIATTR_KPARAM_INFO
	.align		4
.L_43:
        /*0108*/ 	.byte	0x04, 0x17
        /*010a*/ 	.short	(.L_45 - .L_44)
.L_44:
        /*010c*/ 	.word	0x00000000
        /*0110*/ 	.short	0x0003
        /*0112*/ 	.short	0x000c
        /*0114*/ 	.byte	0x00, 0xf0, 0x11, 0x00


	//----- nvinfo : EIATTR_KPARAM_INFO
	.align		4
.L_45:
        /*0118*/ 	.byte	0x04, 0x17
        /*011a*/ 	.short	(.L_47 - .L_46)
.L_46:
        /*011c*/ 	.word	0x00000000
        /*0120*/ 	.short	0x0002
        /*0122*/ 	.short	0x0008
        /*0124*/ 	.byte	0x00, 0xf0, 0x11, 0x00


	//----- nvinfo : EIATTR_KPARAM_INFO
	.align		4
.L_47:
        /*0128*/ 	.byte	0x04, 0x17
        /*012a*/ 	.short	(.L_49 - .L_48)
.L_48:
        /*012c*/ 	.word	0x00000000
        /*0130*/ 	.short	0x0001
        /*0132*/ 	.short	0x0004
        /*0134*/ 	.byte	0x00, 0xf0, 0x11, 0x00


	//----- nvinfo : EIATTR_KPARAM_INFO
	.align		4
.L_49:
        /*0138*/ 	.byte	0x04, 0x17
        /*013a*/ 	.short	(.L_51 - .L_50)
.L_50:
        /*013c*/ 	.word	0x00000000
        /*0140*/ 	.short	0x0000
        /*0142*/ 	.short	0x0000
        /*0144*/ 	.byte	0x00, 0xf0, 0x11, 0x00


	//----- nvinfo : EIATTR_SPARSE_MMA_MASK
	.align		4
.L_51:
        /*0148*/ 	.byte	0x03, 0x50
        /*014a*/ 	.short	0x0000


	//----- nvinfo : EIATTR_MAXREG_COUNT
	.align		4
        /*014c*/ 	.byte	0x03, 0x1b
        /*014e*/ 	.short	0x00ff


	//----- nvinfo : EIATTR_EXTERNS
	.align		4
        /*0150*/ 	.byte	0x04, 0x0f
        /*0152*/ 	.short	(.L_53 - .L_52)


	//   ....[0]....
	.align		4
.L_52:
        /*0154*/ 	.word	index@(vprintf)


	//----- nvinfo : EIATTR_MERCURY_ISA_VERSION
	.align		4
.L_53:
        /*0158*/ 	.byte	0x03, 0x5f
        /*015a*/ 	.short	0x0101


	//----- nvinfo : EIATTR_VRC_CTA_INIT_COUNT
	.align		4
        /*015c*/ 	.byte	0x02, 0x4a
	.zero		1
	.zero		1


	//----- nvinfo : EIATTR_SYSCALL_OFFSETS
	.align		4
        /*0160*/ 	.byte	0x04, 0x46
        /*0162*/ 	.short	(.L_55 - .L_54)


	//   ....[0]....
.L_54:
        /*0164*/ 	.word	0x00001520


	//----- nvinfo : EIATTR_EXIT_INSTR_OFFSETS
	.align		4
.L_55:
        /*0168*/ 	.byte	0x04, 0x1c
        /*016a*/ 	.short	(.L_57 - .L_56)


	//   ....[0]....
.L_56:
        /*016c*/ 	.word	0x00001530


	//----- nvinfo : EIATTR_CRS_STACK_SIZE
	.align		4
.L_57:
        /*0170*/ 	.byte	0x04, 0x1e
        /*0172*/ 	.short	(.L_59 - .L_58)
.L_58:
        /*0174*/ 	.word	0x00000000


	//----- nvinfo : EIATTR_CBANK_PARAM_SIZE
	.align		4
.L_59:
        /*0178*/ 	.byte	0x03, 0x19
        /*017a*/ 	.short	0x0050


	//----- nvinfo : EIATTR_PARAM_CBANK
	.align		4
        /*017c*/ 	.byte	0x04, 0x0a
        /*017e*/ 	.short	(.L_61 - .L_60)
	.align		4
.L_60:
        /*0180*/ 	.word	index@(.nv.constant0._Z7computeffffffffffffffffffff)
        /*0184*/ 	.short	0x0380
        /*0186*/ 	.short	0x0050


	//----- nvinfo : EIATTR_SW_WAR
	.align		4
.L_61:
        /*0188*/ 	.byte	0x04, 0x36
        /*018a*/ 	.short	(.L_63 - .L_62)
.L_62:
        /*018c*/ 	.word	0x00000008
.L_63:


//--------------------- .nv.callgraph             --------------------------
	.section	.nv.callgraph,"",@"SHT_CUDA_CALLGRAPH"
	.align	4
	.sectionentsize	8
	.align		4
        /*0000*/ 	.word	0x00000000
	.align		4
        /*0004*/ 	.word	0xffffffff
	.align		4
        /*0008*/ 	.word	index@(_Z7computeffffffffffffffffffff)
	.align		4
        /*000c*/ 	.word	index@(vprintf)
	.align		4
        /*0010*/ 	.word	0x00000000
	.align		4
        /*0014*/ 	.word	0xfffffffe
	.align		4
        /*0018*/ 	.word	0x00000000
	.align		4
        /*001c*/ 	.word	0xfffffffd
	.align		4
        /*0020*/ 	.word	0x00000000
	.align		4
        /*0024*/ 	.word	0xfffffffc


//--------------------- .nv.constant4             --------------------------
	.section	.nv.constant4,"a",@progbits
	.align	8
	.align		8
.nv.constant4:
        /*0000*/ 	.dword	vprintf
	.align		8
        /*0008*/ 	.dword	$str
	.align		8
        /*0010*/ 	.dword	__cudart_i2opi_f


//--------------------- .text._Z7computeffffffffffffffffffff --------------------------
	.section	.text._Z7computeffffffffffffffffffff,"ax",@progbits
	.align	128
        .global         _Z7computeffffffffffffffffffff
        .type           _Z7computeffffffffffffffffffff,@function
        .size           _Z7computeffffffffffffffffffff,(.L_x_34 - _Z7computeffffffffffffffffffff)
        .other          _Z7computeffffffffffffffffffff,@"STO_CUDA_ENTRY STV_DEFAULT"
_Z7computeffffffffffffffffffff:
.text._Z7computeffffffffffffffffffff:
[----:B------:R-:W0:Y:S08]  /*0000*/  LDC R1, c[0x0][0x37c] ;  /* 0x0000df00ff017b82 */ /* 0x000e300000000800 */
[----:B------:R-:W1:Y:S01]  /*0010*/  LDC.64 R2, c[0x0][0x390] ;  /* 0x0000e400ff027b82 */ /* 0x000e620000000a00 */
[----:B------:R-:W1:Y:S01]  /*0020*/  LDCU UR4, c[0x0][0x38c] ;  /* 0x00007180ff0477ac */ /* 0x000e620008000800 */
[----:B0-----:R-:W-:Y:S01]  /*0030*/  IADD3 R1, PT, PT, R1, -0x28, RZ ;  /* 0xffffffd801017810 */ /* 0x001fe20007ffe0ff */
[----:B------:R-:W0:Y:S05]  /*0040*/  LDCU UR5, c[0x0][0x2fc] ;  /* 0x00005f80ff0577ac */ /* 0x000e2a0008000800 */
[----:B------:R-:W2:Y:S01]  /*0050*/  LDC R6, c[0x0][0x2f8] ;  /* 0x0000be00ff067b82 */ /* 0x000ea20000000800 */
[----:B-1----:R-:W-:Y:S01]  /*0060*/  FADD R2, -R2, UR4 ;  /* 0x0000000402027e21 */ /* 0x002fe20008000100 */
[----:B------:R-:W1:Y:S03]  /*0070*/  LDCU UR4, c[0x0][0x380] ;  /* 0x00007000ff0477ac */ /* 0x000e660008000800 */
[----:B------:R-:W-:-:S04]  /*0080*/  FADD R2, R2, -R3 ;  /* 0x8000000302027221 */ /* 0x000fc80000000000 */
[----:B------:R-:W3:Y:S08]  /*0090*/  MUFU.RCP R3, R2 ;  /* 0x0000000200037308 */ /* 0x000ef00000001000 */
[----:B------:R-:W4:Y:S01]  /*00a0*/  FCHK P0, RZ, R2 ;  /* 0x00000002ff007302 */ /* 0x000f220000000000 */
[----:B---3--:R-:W-:-:S04]  /*00b0*/  FFMA R0, -R2, R3, 1 ;  /* 0x3f80000002007423 */ /* 0x008fc80000000103 */
[----:B------:R-:W-:-:S04]  /*00c0*/  FFMA R0, R3, R0, R3 ;  /* 0x0000000003007223 */ /* 0x000fc80000000003 */
[----:B------:R-:W-:-:S04]  /*00d0*/  FFMA R3, RZ, R0, RZ ;  /* 0x00000000ff037223 */ /* 0x000fc800000000ff */
[----:B------:R-:W-:-:S04]  /*00e0*/  FFMA R4, -R2, R3, RZ ;  /* 0x0000000302047223 */ /* 0x000fc800000001ff */
[----:B------:R-:W-:Y:S01]  /*00f0*/  FFMA R3, R0, R4, R3 ;  /* 0x0000000400037223 */ /* 0x000fe20000000003 */
[----:B-1----:R-:W-:Y:S01]  /*0100*/  IMAD.U32 R0, RZ, RZ, UR4 ;  /* 0x00000004ff007e24 */ /* 0x002fe2000f8e00ff */
[----:B0---4-:R-:W-:Y:S06]  /*0110*/  @!P0 BRA `(.L_x_0) ;  /* 0x0000000000148947 */ /* 0x011fec0003800000 */
[----:B------:R-:W-:Y:S01]  /*0120*/  MOV R3, R2 ;  /* 0x0000000200037202 */ /* 0x000fe20000000f00 */
[----:B------:R-:W-:Y:S01]  /*0130*/  IMAD.MOV.U32 R2, RZ, RZ, RZ ;  /* 0x000000ffff027224 */ /* 0x000fe200078e00ff */
[----:B------:R-:W-:-:S07]  /*0140*/  MOV R8, 0x160 ;  /* 0x0000016000087802 */ /* 0x000fce0000000f00 */
[----:B--2---:R-:W-:Y:S05]  /*0150*/  CALL.REL.NOINC `($__internal_0_$__cuda_sm3x_div_rn_noftz_f32_slowpath) ;  /* 0x0000001000f87944 */ /* 0x004fea0003c00000 */
[----:B------:R-:W-:-:S07]  /*0160*/  MOV R3, R2 ;  /* 0x0000000200037202 */ /* 0x000fce0000000f00 */
.L_x_0:
[----:B------:R-:W-:Y:S01]  /*0170*/  FMUL R9, R3, 1.25259997281860560519e+34 ;  /* 0x781a651603097820 */ /* 0x000fe20000400000 */
[----:B------:R-:W-:Y:S03]  /*0180*/  BSSY.RECONVERGENT B0, `(.L_x_1) ;  /* 0x0000037000007945 */ /* 0x000fe60003800200 */
[C---:B------:R-:W-:Y:S01]  /*0190*/  FADD R2, |R9|.reuse, -RZ ;  /* 0x800000ff09027221 */ /* 0x040fe20000000200 */
[----:B------:R-:W-:-:S13]  /*01a0*/  FSETP.GEU.AND P0, PT, |R9|, 1.54929997596118472e-35, PT ;  /* 0x05a4bff50900780b */ /* 0x000fda0003f0e200 */
[----:B------:R-:W-:Y:S05]  /*01b0*/  @!P0 BRA `(.L_x_2) ;  /* 0x0000000000cc8947 */ /* 0x000fea0003800000 */
[----:B------:R-:W-:-:S13]  /*01c0*/  FSETP.GTU.AND P0, PT, R2, 1.2996470172747801832e-28, PT ;  /* 0x1124bff50200780b */ /* 0x000fda0003f0c000 */
[----:B------:R-:W-:Y:S05]  /*01d0*/  @P0 BRA `(.L_x_3) ;  /* 0x00000000005c0947 */ /* 0x000fea0003800000 */
[----:B------:R-:W-:Y:S01]  /*01e0*/  FMUL R3, R2, 6.45452775727106563518e+34 ;  /* 0x7946e53f02037820 */ /* 0x000fe20000400000 */
[----:B------:R-:W-:Y:S05]  /*01f0*/  BSSY.RECONVERGENT B1, `(.L_x_4) ;  /* 0x0000013000017945 */ /* 0x000fea0003800200 */
[----:B------:R-:W0:Y:S02]  /*0200*/  FRND.TRUNC R3, R3 ;  /* 0x0000000300037307 */ /* 0x000e24000020d000 */
[----:B0-----:R-:W-:-:S05]  /*0210*/  FFMA R5, R3, -1.54929997596118472e-35, R2 ;  /* 0x85a4bff503057823 */ /* 0x001fca0000000002 */
[----:B------:R-:W-:-:S13]  /*0220*/  ISETP.GE.U32.AND P0, PT, R5, 0x5a4bff5, PT ;  /* 0x05a4bff50500780c */ /* 0x000fda0003f06070 */
[----:B------:R-:W-:Y:S05]  /*0230*/  @!P0 BRA `(.L_x_5) ;  /* 0x0000000000388947 */ /* 0x000fea0003800000 */
[----:B------:R-:W-:-:S04]  /*0240*/  ISETP.GE.U32.AND P0, PT, R5, -0x7fffffff, PT ;  /* 0x800000010500780c */ /* 0x000fc80003f06070 */
[----:B------:R-:W-:-:S09]  /*0250*/  FSETP.GEU.OR P1, PT, R5, -1.54929997596118472e-35, !P0 ;  /* 0x85a4bff50500780b */ /* 0x000fd2000472e400 */
[----:B------:R-:W-:-:S04]  /*0260*/  @P0 FADD R4, R3, -1 ;  /* 0xbf80000003040421 */ /* 0x000fc80000000000 */
[----:B------:R-:W-:-:S04]  /*0270*/  @!P1 FADD R4, R4, -1 ;  /* 0xbf80000004049421 */ /* 0x000fc80000000000 */
[----:B------:R-:W-:Y:S01]  /*0280*/  @P0 IMAD.MOV.U32 R3, RZ, RZ, R4 ;  /* 0x000000ffff030224 */ /* 0x000fe200078e0004 */
[----:B------:R-:W-:Y:S06]  /*0290*/  @P0 BRA `(.L_x_5) ;  /* 0x0000000000200947 */ /* 0x000fec0003800000 */
[----:B------:R-:W-:Y:S01]  /*02a0*/  FSETP.GE.AND P0, PT, R5, 3.0985999519223694401e-35, PT ;  /* 0x0624bff50500780b */ /* 0x000fe20003f06000 */
[----:B------:R-:W-:-:S12]  /*02b0*/  FADD R3, R3, 1 ;  /* 0x3f80000003037421 */ /* 0x000fd80000000000 */
[----:B------:R-:W-:-:S05]  /*02c0*/  @P0 MOV R4, 0x5a4bff5 ;  /* 0x05a4bff500040802 */ /* 0x000fca0000000f00 */
[----:B------:R-:W-:-:S05]  /*02d0*/  @P0 FFMA R4, R4, -3, R5 ;  /* 0xc040000004040823 */ /* 0x000fca0000000005 */
[----:B------:R-:W-:Y:S01]  /*02e0*/  FSETP.GE.AND P1, PT, R4, RZ, P0 ;  /* 0x000000ff0400720b */ /* 0x000fe20000726000 */
[----:B------:R-:W-:-:S12]  /*02f0*/  @P0 FADD R4, R3, 1 ;  /* 0x3f80000003040421 */ /* 0x000fd80000000000 */
[----:B------:R-:W-:-:S04]  /*0300*/  @P1 FADD R4, R4, 1 ;  /* 0x3f80000004041421 */ /* 0x000fc80000000000 */
[----:B------:R-:W-:-:S07]  /*0310*/  @P0 IMAD.MOV.U32 R3, RZ, RZ, R4 ;  /* 0x000000ffff030224 */ /* 0x000fce00078e0004 */
.L_x_5:
[----:B------:R-:W-:Y:S05]  /*0320*/  BSYNC.RECONVERGENT B1 ;  /* 0x0000000000017941 */ /* 0x000fea0003800200 */
.L_x_4:
[----:B------:R-:W-:Y:S01]  /*0330*/  FFMA R2, R3, -1.54929997596118472e-35, R2 ;  /* 0x85a4bff503027823 */ /* 0x000fe20000000002 */
[----:B------:R-:W-:Y:S06]  /*0340*/  BRA `(.L_x_2) ;  /* 0x0000000000687947 */ /* 0x000fec0003800000 */
.L_x_3:
[C---:B------:R-:W-:Y:S01]  /*0350*/  LOP3.LUT R3, R2.reuse, 0xff800000, RZ, 0xc0, !PT ;  /* 0xff80000002037812 */ /* 0x040fe200078ec0ff */
[----:B------:R-:W-:Y:S01]  /*0360*/  IMAD.MOV.U32 R7, RZ, RZ, 0x7fffffff ;  /* 0x7fffffffff077424 */ /* 0x000fe200078e00ff */
[C---:B------:R-:W-:Y:S01]  /*0370*/  ISETP.GT.U32.AND P0, PT, R2.reuse, 0x7f7fffff, PT ;  /* 0x7f7fffff0200780c */ /* 0x040fe20003f04070 */
[----:B------:R-:W-:Y:S01]  /*0380*/  BSSY.RECONVERGENT B1, `(.L_x_6) ;  /* 0x0000014000017945 */ /* 0x000fe20003800200 */
[----:B------:R-:W-:Y:S02]  /*0390*/  IADD3 R4, PT, PT, R3, -0x5800000, RZ ;  /* 0xfa80000003047810 */ /* 0x000fe40007ffe0ff */
[----:B------:R-:W-:Y:S02]  /*03a0*/  LOP3.LUT R3, R2, 0x7fffff, RZ, 0xc0, !PT ;  /* 0x007fffff02037812 */ /* 0x000fe400078ec0ff */
[----:B------:R-:W-:Y:S02]  /*03b0*/  ISETP.NE.AND P1, PT, R4, RZ, PT ;  /* 0x000000ff0400720c */ /* 0x000fe40003f25270 */
[----:B------:R-:W-:-:S02]  /*03c0*/  LOP3.LUT R3, R3, 0x3f800000, RZ, 0xfc, !PT ;  /* 0x3f80000003037812 */ /* 0x000fc400078efcff */
[----:B------:R-:W-:-:S09]  /*03d0*/  FSEL R7, R7, 1.0097419586828951109e-28, P0 ;  /* 0x1100000007077808 */ /* 0x000fd20000000000 */
[----:B------:R-:W-:Y:S05]  /*03e0*/  @!P1 BRA `(.L_x_7) ;  /* 0x0000000000349947 */ /* 0x000fea0003800000 */
.L_x_8:
[----:B------:R-:W-:-:S04]  /*03f0*/  VIMNMX.U32 R2, PT, PT, R4, 0xb800000, PT ;  /* 0x0b80000004027848 */ /* 0x000fc80003fe0000 */
[----:B------:R-:W-:Y:S01]  /*0400*/  IADD3 R3, PT, PT, R2, R3, RZ ;  /* 0x0000000302037210 */ /* 0x000fe20007ffe0ff */
[----:B------:R-:W-:-:S04]  /*0410*/  IMAD.IADD R4, R4, 0x1, -R2 ;  /* 0x0000000104047824 */ /* 0x000fc800078e0a02 */
[----:B------:R-:W-:Y:S01]  /*0420*/  FMUL R8, R3, 0.77693551778793334961 ;  /* 0x3f46e53f03087820 */ /* 0x000fe20000400000 */
[----:B------:R-:W-:-:S03]  /*0430*/  ISETP.NE.AND P1, PT, R4, RZ, PT ;  /* 0x000000ff0400720c */ /* 0x000fc60003f25270 */
[----:B------:R-:W-:-:S04]  /*0440*/  FFMA R5, R8, -1.2871080636978149414, R3 ;  /* 0xbfa4bff508057823 */ /* 0x000fc80000000003 */
[----:B------:R-:W-:-:S04]  /*0450*/  FFMA R8, R5, 0.77693551778793334961, R8 ;  /* 0x3f46e53f05087823 */ /* 0x000fc80000000008 */
[----:B------:R-:W-:-:S04]  /*0460*/  FFMA R5, R8, -1.2871080636978149414, R3 ;  /* 0xbfa4bff508057823 */ /* 0x000fc80000000003 */
[----:B------:R-:W-:-:S04]  /*0470*/  FFMA.RZ R5, R5, 0.77693551778793334961, R8 ;  /* 0x3f46e53f05057823 */ /* 0x000fc8000000c008 */
[----:B------:R-:W0:Y:S02]  /*0480*/  FRND.TRUNC R8, R5 ;  /* 0x0000000500087307 */ /* 0x000e24000020d000 */
[----:B0-----:R-:W-:-:S05]  /*0490*/  FFMA R3, R8, -1.2871080636978149414, R3 ;  /* 0xbfa4bff508037823 */ /* 0x001fca0000000003 */
[----:B------:R-:W-:-:S13]  /*04a0*/  ISETP.NE.AND P0, PT, R3, RZ, PT ;  /* 0x000000ff0300720c */ /* 0x000fda0003f05270 */
[----:B------:R-:W-:Y:S05]  /*04b0*/  @P0 BRA P1, `(.L_x_8) ;  /* 0xfffffffc00cc0947 */ /* 0x000fea000083ffff */
.L_x_7:
[----:B------:R-:W-:Y:S05]  /*04c0*/  BSYNC.RECONVERGENT B1 ;  /* 0x0000000000017941 */ /* 0x000fea0003800200 */
.L_x_6:
[----:B------:R-:W-:-:S04]  /*04d0*/  FMUL R2, R3, 1.1920928955078125e-07 ;  /* 0x3400000003027820 */ /* 0x000fc80000400000 */
[----:B------:R-:W-:-:S07]  /*04e0*/  FMUL R2, R7, R2 ;  /* 0x0000000207027220 */ /* 0x000fce0000400000 */
.L_x_2:
[----:B------:R-:W-:Y:S05]  /*04f0*/  BSYNC.RECONVERGENT B0 ;  /* 0x0000000000007941 */ /* 0x000fea0003800200 */
.L_x_1:
[----:B------:R-:W0:Y:S01]  /*0500*/  LDCU UR4, c[0x0][0x388] ;  /* 0x00007100ff0477ac */ /* 0x000e220008000800 */
[C---:B------:R-:W-:Y:S01]  /*0510*/  FSETP.NAN.AND P0, PT, |R2|.reuse, |R2|, PT ;  /* 0x400000020200720b */ /* 0x040fe20003f08200 */
[----:B------:R-:W-:Y:S01]  /*0520*/  HFMA2 R5, -RZ, RZ, 3.4921875, 0 ;  /* 0x42fc0000ff057431 */ /* 0x000fe200000001ff */
[C---:B------:R-:W-:Y:S01]  /*0530*/  LOP3.LUT R3, R2.reuse, 0x80000000, R9, 0xb8, !PT ;  /* 0x8000000002037812 */ /* 0x040fe200078eb809 */
[----:B------:R-:W1:Y:S01]  /*0540*/  LDCU.64 UR6, c[0x0][0x380] ;  /* 0x00007000ff0677ac */ /* 0x000e620008000a00 */
[----:B------:R-:W-:Y:S02]  /*0550*/  BSSY.RECONVERGENT B0, `(.L_x_9) ;  /* 0x00000f2000007945 */ /* 0x000fe40003800200 */
[----:B------:R-:W-:-:S05]  /*0560*/  FSEL R3, R2, R3, P0 ;  /* 0x0000000302037208 */ /* 0x000fca0000000000 */
[----:B0-----:R-:W-:-:S04]  /*0570*/  FADD R3, -R3, UR4 ;  /* 0x0000000403037e21 */ /* 0x001fc80008000100 */
[----:B-1----:R-:W-:-:S04]  /*0580*/  FMUL R3, R3, UR7 ;  /* 0x0000000703037c20 */ /* 0x002fc80008400000 */
[----:B------:R-:W-:-:S06]  /*0590*/  FMUL R2, |R3|, 1.4426950216293334961 ;  /* 0x3fb8aa3b03027820 */ /* 0x000fcc0000400200 */
[----:B------:R-:W0:Y:S02]  /*05a0*/  FRND.TRUNC R2, R2 ;  /* 0x0000000200027307 */ /* 0x000e24000020d000 */
[----:B0-----:R-:W-:Y:S02]  /*05b0*/  FSETP.GT.AND P0, PT, |R2|, 126, PT ;  /* 0x42fc00000200780b */ /* 0x001fe40003f04200 */
[----:B------:R-:W-:-:S04]  /*05c0*/  LOP3.LUT R5, R5, 0x80000000, R2, 0xb8, !PT ;  /* 0x8000000005057812 */ /* 0x000fc800078eb802 */
[----:B------:R-:W-:-:S05]  /*05d0*/  FSEL R4, R5, R2, P0 ;  /* 0x0000000205047208 */ /* 0x000fca0000000000 */
[----:B------:R-:W-:-:S04]  /*05e0*/  FFMA R3, R4, -0.69314718246459960938, |R3| ;  /* 0xbf31721804037823 */ /* 0x000fc80000000403 */
[C---:B------:R-:W-:Y:S01]  /*05f0*/  FFMA R3, R4.reuse, 1.9046542121259335545e-09, R3 ;  /* 0x3102e30804037823 */ /* 0x040fe20000000003 */
[----:B------:R-:W-:-:S03]  /*0600*/  FADD R4, R4, 12583037 ;  /* 0x4b40007d04047421 */ /* 0x000fc60000000000 */
[----:B------:R-:W-:Y:S01]  /*0610*/  FMUL R3, R3, 1.4426950216293334961 ;  /* 0x3fb8aa3b03037820 */ /* 0x000fe20000400000 */
[----:B------:R-:W-:-:S05]  /*0620*/  IMAD.SHL.U32 R4, R4, 0x800000, RZ ;  /* 0x0080000004047824 */ /* 0x000fca00078e00ff */
[----:B------:R-:W0:Y:S02]  /*0630*/  MUFU.EX2 R3, R3 ;  /* 0x0000000300037308 */ /* 0x000e240000000800 */
[----:B0-----:R-:W-:-:S06]  /*0640*/  FMUL R4, R4, R3 ;  /* 0x0000000304047220 */ /* 0x001fcc0000400000 */
[----:B------:R-:W0:Y:S02]  /*0650*/  MUFU.RCP R5, R4 ;  /* 0x0000000400057308 */ /* 0x000e240000001000 */
[----:B0-----:R-:W-:-:S04]  /*0660*/  FMUL.FTZ R5, R5, 0.125 ;  /* 0x3e00000005057820 */ /* 0x001fc80000410000 */
[----:B------:R-:W-:-:S05]  /*0670*/  FFMA R5, R4, 2, R5 ;  /* 0x4000000004057823 */ /* 0x000fca0000000005 */
[----:B------:R-:W-:-:S13]  /*0680*/  FSETP.NEU.AND P0, PT, R5, UR6, PT ;  /* 0x0000000605007c0b */ /* 0x000fda000bf0d000 */
[----:B------:R-:W-:Y:S05]  /*0690*/  @P0 BRA `(.L_x_10) ;  /* 0x0000000c00740947 */ /* 0x000fea0003800000 */
[----:B------:R-:W0:Y:S01]  /*06a0*/  LDC R3, c[0x0][0x3a0] ;  /* 0x0000e800ff037b82 */ /* 0x000e220000000800 */
[----:B------:R-:W-:Y:S02]  /*06b0*/  UMOV UR4, 0x7bb25eb8 ;  /* 0x7bb25eb800047882 */ /* 0x000fe40000000000 */
[----:B------:R-:W-:-:S05]  /*06c0*/  MOV R8, UR4 ;  /* 0x0000000400087c02 */ /* 0x000fca0008000f00 */
[----:B------:R-:W1:Y:S01]  /*06d0*/  LDC.64 R4, c[0x0][0x398] ;  /* 0x0000e600ff047b82 */ /* 0x000e620000000a00 */
[----:B0-----:R-:W-:-:S04]  /*06e0*/  FADD R3, R3, 1.52540001606857242909e+35 ;  /* 0x79eb066c03037421 */ /* 0x001fc80000000000 */
[----:B-1----:R-:W-:-:S04]  /*06f0*/  FFMA R3, R3, R5, R4 ;  /* 0x0000000503037223 */ /* 0x002fc80000000004 */
[----:B------:R-:W0:Y:S08]  /*0700*/  MUFU.RCP R2, R3 ;  /* 0x0000000300027308 */ /* 0x000e300000001000 */
[----:B------:R-:W1:Y:S01]  /*0710*/  FCHK P0, -R8, R3 ;  /* 0x0000000308007302 */ /* 0x000e620000000100 */
[----:B0-----:R-:W-:-:S04]  /*0720*/  FFMA R5, -R3, R2, 1 ;  /* 0x3f80000003057423 */ /* 0x001fc80000000102 */
[----:B------:R-:W-:-:S04]  /*0730*/  FFMA R2, R2, R5, R2 ;  /* 0x0000000502027223 */ /* 0x000fc80000000002 */
[----:B------:R-:W-:-:S04]  /*0740*/  FFMA R4, R2, -1.85229993060769039907e+36, RZ ;  /* 0xfbb25eb802047823 */ /* 0x000fc800000000ff */
[----:B------:R-:W-:-:S04]  /*0750*/  FFMA R5, -R3, R4, -1.85229993060769039907e+36 ;  /* 0xfbb25eb803057423 */ /* 0x000fc80000000104 */
[----:B------:R-:W-:Y:S01]  /*0760*/  FFMA R2, R2, R5, R4 ;  /* 0x0000000502027223 */ /* 0x000fe20000000004 */
[----:B-1----:R-:W-:Y:S06]  /*0770*/  @!P0 BRA `(.L_x_11) ;  /* 0x00000000000c8947 */ /* 0x002fec0003800000 */
[----:B------:R-:W-:Y:S01]  /*0780*/  IMAD.MOV.U32 R2, RZ, RZ, -0x44da148 ;  /* 0xfbb25eb8ff027424 */ /* 0x000fe200078e00ff */
[----:B------:R-:W-:-:S07]  /*0790*/  MOV R8, 0x7b0 ;  /* 0x000007b000087802 */ /* 0x000fce0000000f00 */
[----:B--2---:R-:W-:Y:S05]  /*07a0*/  CALL.REL.NOINC `($__internal_0_$__cuda_sm3x_div_rn_noftz_f32_slowpath) ;  /* 0x0000000c00647944 */ /* 0x004fea0003c00000 */
.L_x_11:
[----:B------:R-:W0:Y:S02]  /*07b0*/  LDCU UR4, c[0x0][0x380] ;  /* 0x00007000ff0477ac */ /* 0x000e240008000800 */
[----:B0-----:R-:W-:-:S13]  /*07c0*/  FSETP.GTU.AND P0, PT, R2, UR4, PT ;  /* 0x0000000402007c0b */ /* 0x001fda000bf0c000 */
[----:B------:R-:W-:Y:S05]  /*07d0*/  @P0 BRA `(.L_x_10) ;  /* 0x0000000c00240947 */ /* 0x000fea0003800000 */
[----:B------:R-:W0:Y:S02]  /*07e0*/  LDC R7, c[0x0][0x3a4] ;  /* 0x0000e900ff077b82 */ /* 0x000e240000000800 */
[----:B0-----:R-:W-:-:S04]  /*07f0*/  FADD R7, R7, 1.9499068131079829542e-41 ;  /* 0x0000365b07077421 */ /* 0x001fc80000000000 */
[----:B------:R-:W-:-:S04]  /*0800*/  FMUL R7, R7, 1.67009995523974938735e+35 ;  /* 0x7a00a8ea07077820 */ /* 0x000fc80000400000 */
[C---:B------:R-:W-:Y:S01]  /*0810*/  FMUL R0, R7.reuse, 0.63661974668502807617 ;  /* 0x3f22f98307007820 */ /* 0x040fe20000400000 */
[----:B------:R-:W-:-:S05]  /*0820*/  FSETP.GE.AND P0, PT, |R7|, 105615, PT ;  /* 0x47ce47800700780b */ /* 0x000fca0003f06200 */
[----:B------:R-:W0:Y:S02]  /*0830*/  F2I.NTZ R0, R0 ;  /* 0x0000000000007305 */ /* 0x000e240000203100 */
[----:B0-----:R-:W-:-:S05]  /*0840*/  I2FP.F32.S32 R2, R0 ;  /* 0x0000000000027245 */ /* 0x001fca0000201400 */
[----:B------:R-:W-:-:S04]  /*0850*/  FFMA R3, R2, -1.5707962512969970703, R7 ;  /* 0xbfc90fda02037823 */ /* 0x000fc80000000007 */
[----:B------:R-:W-:-:S04]  /*0860*/  FFMA R3, R2, -7.5497894158615963534e-08, R3 ;  /* 0xb3a2216802037823 */ /* 0x000fc80000000003 */
[----:B------:R-:W-:Y:S01]  /*0870*/  FFMA R2, R2, -5.3903029534742383927e-15, R3 ;  /* 0xa7c234c502027823 */ /* 0x000fe20000000003 */
[----:B------:R-:W-:Y:S06]  /*0880*/  @!P0 BRA `(.L_x_12) ;  /* 0x0000000000e08947 */ /* 0x000fec0003800000 */
[----:B------:R-:W-:-:S13]  /*0890*/  FSETP.NEU.AND P0, PT, |R7|, +INF , PT ;  /* 0x7f8000000700780b */ /* 0x000fda0003f0d200 */
[----:B------:R-:W-:Y:S01]  /*08a0*/  @!P0 FMUL R2, RZ, R7 ;  /* 0x00000007ff028220 */ /* 0x000fe20000400000 */
[----:B------:R-:W-:Y:S01]  /*08b0*/  @!P0 MOV R0, RZ ;  /* 0x000000ff00008202 */ /* 0x000fe20000000f00 */
[----:B------:R-:W-:Y:S06]  /*08c0*/  @!P0 BRA `(.L_x_12) ;  /* 0x0000000000d08947 */ /* 0x000fec0003800000 */
[----:B------:R-:W-:Y:S02]  /*08d0*/  IMAD.SHL.U32 R2, R7, 0x100, RZ ;  /* 0x0000010007027824 */ /* 0x000fe400078e00ff */
[----:B------:R-:W-:Y:S02]  /*08e0*/  HFMA2 R4, -RZ, RZ, 0, 0 ;  /* 0x00000000ff047431 */ /* 0x000fe400000001ff */
[----:B------:R-:W-:Y:S01]  /*08f0*/  IMAD.MOV.U32 R13, RZ, RZ, RZ ;  /* 0x000000ffff0d7224 */ /* 0x000fe200078e00ff */
[----:B------:R-:W-:Y:S01]  /*0900*/  MOV R0, R1 ;  /* 0x0000000100007202 */ /* 0x000fe20000000f00 */
[----:B------:R-:W0:Y:S01]  /*0910*/  LDCU.64 UR6, c[0x0][0x358] ;  /* 0x00006b00ff0677ac */ /* 0x000e220008000a00 */
[----:B------:R-:W-:Y:S01]  /*0920*/  LOP3.LUT R5, R2, 0x80000000, RZ, 0xfc, !PT ;  /* 0x8000000002057812 */ /* 0x000fe200078efcff */
[----:B------:R-:W1:Y:S01]  /*0930*/  LDCU.64 UR8, c[0x4][0x10] ;  /* 0x01000200ff0877ac */ /* 0x000e620008000a00 */
[----:B------:R-:W-:-:S05]  /*0940*/  UMOV UR4, URZ ;  /* 0x000000ff00047c82 */ /* 0x000fca0008000000 */
.L_x_13:
[----:B-1----:R-:W-:Y:S01]  /*0950*/  IMAD.U32 R8, RZ, RZ, UR8 ;  /* 0x00000008ff087e24 */ /* 0x002fe2000f8e00ff */
[----:B------:R-:W-:-:S05]  /*0960*/  MOV R9, UR9 ;  /* 0x0000000900097c02 */ /* 0x000fca0008000f00 */
[----:B0-----:R-:W3:Y:S01]  /*0970*/  LDG.E.CONSTANT R2, desc[UR6][R8.64] ;  /* 0x0000000608027981 */ /* 0x001ee2000c1e9900 */
[----:B------:R-:W-:Y:S02]  /*0980*/  UIADD3 UR8, UP0, UPT, UR8, 0x4, URZ ;  /* 0x0000000408087890 */ /* 0x000fe4000ff1e0ff */
[----:B------:R-:W-:Y:S02]  /*0990*/  UIADD3 UR4, UPT, UPT, UR4, 0x1, URZ ;  /* 0x0000000104047890 */ /* 0x000fe4000fffe0ff */
[----:B------:R-:W-:Y:S02]  /*09a0*/  UIADD3.X UR9, UPT, UPT, URZ, UR9, URZ, UP0, !UPT ;  /* 0x00000009ff097290 */ /* 0x000fe400087fe4ff */
[----:B------:R-:W-:Y:S01]  /*09b0*/  UISETP.NE.AND UP0, UPT, UR4, 0x6, UPT ;  /* 0x000000060400788c */ /* 0x000fe2000bf05270 */
[----:B---3--:R-:W-:-:S03]  /*09c0*/  IMAD.WIDE.U32 R2, R2, R5, RZ ;  /* 0x0000000502027225 */ /* 0x008fc600078e00ff */
[----:B------:R-:W-:-:S05]  /*09d0*/  IADD3 R11, P0, PT, R2, R4, RZ ;  /* 0x00000004020b7210 */ /* 0x000fca0007f1e0ff */
[----:B------:R0:W-:Y:S01]  /*09e0*/  STL [R0], R11 ;  /* 0x0000000b00007387 */ /* 0x0001e20000100800 */
[----:B------:R-:W-:Y:S01]  /*09f0*/  IMAD.X R4, R3, 0x1, R13, P0 ;  /* 0x0000000103047824 */ /* 0x000fe200000e060d */
[----:B0-----:R-:W-:Y:S01]  /*0a00*/  IADD3 R0, PT, PT, R0, 0x4, RZ ;  /* 0x0000000400007810 */ /* 0x001fe20007ffe0ff */
[----:B------:R-:W-:Y:S06]  /*0a10*/  BRA.U UP0, `(.L_x_13) ;  /* 0xfffffffd00cc7547 */ /* 0x000fec000b83ffff */
[----:B------:R-:W-:Y:S01]  /*0a20*/  SHF.R.U32.HI R8, RZ, 0x17, R7 ;  /* 0x00000017ff087819 */ /* 0x000fe20000011607 */
[----:B------:R0:W-:Y:S03]  /*0a30*/  STL [R1+0x18], R4 ;  /* 0x0000180401007387 */ /* 0x0001e60000100800 */
[C---:B------:R-:W-:Y:S02]  /*0a40*/  LOP3.LUT R0, R8.reuse, 0xe0, RZ, 0xc0, !PT ;  /* 0x000000e008007812 */ /* 0x040fe400078ec0ff */
[----:B------:R-:W-:-:S03]  /*0a50*/  LOP3.LUT P0, RZ, R8, 0x1f, RZ, 0xc0, !PT ;  /* 0x0000001f08ff7812 */ /* 0x000fc6000780c0ff */
[----:B------:R-:W-:-:S05]  /*0a60*/  VIADD R0, R0, 0xffffff80 ;  /* 0xffffff8000007836 */ /* 0x000fca0000000000 */
[----:B------:R-:W-:-:S05]  /*0a70*/  SHF.R.U32.HI R0, RZ, 0x5, R0 ;  /* 0x00000005ff007819 */ /* 0x000fca0000011600 */
[----:B------:R-:W-:-:S05]  /*0a80*/  IMAD R10, R0, -0x4, R1 ;  /* 0xfffffffc000a7824 */ /* 0x000fca00078e0201 */
[----:B------:R-:W3:Y:S04]  /*0a90*/  LDL R3, [R10+0x18] ;  /* 0x000018000a037983 */ /* 0x000ee80000100800 */
[----:B------:R-:W3:Y:S04]  /*0aa0*/  LDL R2, [R10+0x14] ;  /* 0x000014000a027983 */ /* 0x000ee80000100800 */
[----:B------:R-:W4:Y:S01]  /*0ab0*/  @P0 LDL R5, [R10+0x10] ;  /* 0x000010000a050983 */ /* 0x000f220000100800 */
[----:B------:R-:W-:Y:S01]  /*0ac0*/  LOP3.LUT R0, R8, 0x1f, RZ, 0xc0, !PT ;  /* 0x0000001f08007812 */ /* 0x000fe200078ec0ff */
[----:B------:R-:W-:Y:S01]  /*0ad0*/  UMOV UR6, 0x54442d19 ;  /* 0x54442d1900067882 */ /* 0x000fe20000000000 */
[----:B------:R-:W-:-:S02]  /*0ae0*/  UMOV UR7, 0x3bf921fb ;  /* 0x3bf921fb00077882 */ /* 0x000fc40000000000 */
[-C--:B---3--:R-:W-:Y:S02]  /*0af0*/  @P0 SHF.L.W.U32.HI R3, R2, R0.reuse, R3 ;  /* 0x0000000002030219 */ /* 0x088fe40000010e03 */
[----:B----4-:R-:W-:Y:S02]  /*0b00*/  @P0 SHF.L.W.U32.HI R2, R5, R0, R2 ;  /* 0x0000000005020219 */ /* 0x010fe40000010e02 */
[----:B------:R-:W-:Y:S02]  /*0b10*/  ISETP.GE.AND P0, PT, R7, RZ, PT ;  /* 0x000000ff0700720c */ /* 0x000fe40003f06270 */
[C---:B------:R-:W-:Y:S02]  /*0b20*/  SHF.L.W.U32.HI R0, R2.reuse, 0x2, R3 ;  /* 0x0000000202007819 */ /* 0x040fe40000010e03 */
[----:B------:R-:W-:Y:S02]  /*0b30*/  SHF.L.U32 R2, R2, 0x2, RZ ;  /* 0x0000000202027819 */ /* 0x000fe400000006ff */
[----:B------:R-:W-:-:S02]  /*0b40*/  SHF.R.S32.HI R5, RZ, 0x1f, R0 ;  /* 0x0000001fff057819 */ /* 0x000fc40000011400 */
[----:B------:R-:W-:Y:S02]  /*0b50*/  SHF.R.U32.HI R3, RZ, 0x1e, R3 ;  /* 0x0000001eff037819 */ /* 0x000fe40000011603 */
[C---:B------:R-:W-:Y:S02]  /*0b60*/  LOP3.LUT R8, R5.reuse, R2, RZ, 0x3c, !PT ;  /* 0x0000000205087212 */ /* 0x040fe400078e3cff */
[----:B------:R-:W-:Y:S02]  /*0b70*/  LOP3.LUT R9, R5, R0, RZ, 0x3c, !PT ;  /* 0x0000000005097212 */ /* 0x000fe400078e3cff */
[C---:B------:R-:W-:Y:S02]  /*0b80*/  LOP3.LUT R7, R0.reuse, R7, RZ, 0x3c, !PT ;  /* 0x0000000700077212 */ /* 0x040fe400078e3cff */
[----:B------:R-:W-:Y:S02]  /*0b90*/  LEA.HI R0, R0, R3, RZ, 0x1 ;  /* 0x0000000300007211 */ /* 0x000fe400078f08ff */
[----:B------:R-:W0:Y:S01]  /*0ba0*/  I2F.F64.S64 R8, R8 ;  /* 0x0000000800087312 */ /* 0x000e220000301c00 */
[----:B------:R-:W-:-:S02]  /*0bb0*/  ISETP.GE.AND P1, PT, R7, RZ, PT ;  /* 0x000000ff0700720c */ /* 0x000fc40003f26270 */
[----:B------:R-:W-:-:S05]  /*0bc0*/  IMAD.MOV R2, RZ, RZ, -R0 ;  /* 0x000000ffff027224 */ /* 0x000fca00078e0a00 */
[----:B------:R-:W-:Y:S01]  /*0bd0*/  @!P0 MOV R0, R2 ;  /* 0x0000000200008202 */ /* 0x000fe20000000f00 */
[----:B0-----:R-:W-:-:S10]  /*0be0*/  DMUL R4, R8, UR6 ;  /* 0x0000000608047c28 */ /* 0x001fd40008000000 */
[----:B------:R-:W0:Y:S02]  /*0bf0*/  F2F.F32.F64 R4, R4 ;  /* 0x0000000400047310 */ /* 0x000e240000301000 */
[----:B0-----:R-:W-:-:S07]  /*0c00*/  FSEL R2, -R4, R4, !P1 ;  /* 0x0000000404027208 */ /* 0x001fce0004800100 */
.L_x_12:
[----:B------:R-:W-:Y:S02]  /*0c10*/  IMAD.MOV.U32 R4, RZ, RZ, 0x37cbac00 ;  /* 0x37cbac00ff047424 */ /* 0x000fe400078e00ff */
[----:B------:R-:W-:Y:S01]  /*0c20*/  FMUL R3, R2, R2 ;  /* 0x0000000202037220 */ /* 0x000fe20000400000 */
[C---:B------:R-:W-:Y:S01]  /*0c30*/  LOP3.LUT R5, R0.reuse, 0x1, RZ, 0xc0, !PT ;  /* 0x0000000100057812 */ /* 0x040fe200078ec0ff */
[----:B------:R-:W-:Y:S01]  /*0c40*/  VIADD R0, R0, 0x1 ;  /* 0x0000000100007836 */ /* 0x000fe20000000000 */
[----:B------:R-:W-:Y:S01]  /*0c50*/  MOV R8, 0x3c0885e4 ;  /* 0x3c0885e400087802 */ /* 0x000fe20000000f00 */
[----:B------:R-:W-:Y:S01]  /*0c60*/  FFMA R4, R3, R4, -0.0013887860113754868507 ;  /* 0xbab607ed03047423 */ /* 0x000fe20000000004 */
[----:B------:R-:W-:Y:S01]  /*0c70*/  ISETP.NE.U32.AND P0, PT, R5, 0x1, PT ;  /* 0x000000010500780c */ /* 0x000fe20003f05070 */
[----:B------:R-:W-:Y:S01]  /*0c80*/  UMOV UR4, 0x5afc9aa ;  /* 0x05afc9aa00047882 */ /* 0x000fe20000000000 */
[----:B------:R-:W-:Y:S01]  /*0c90*/  MOV R7, 0x3e2aaaa8 ;  /* 0x3e2aaaa800077802 */ /* 0x000fe20000000f00 */
[----:B------:R-:W-:Y:S01]  /*0ca0*/  BSSY.RECONVERGENT B1, `(.L_x_14) ;  /* 0x000001a000017945 */ /* 0x000fe20003800200 */
[----:B------:R-:W-:-:S02]  /*0cb0*/  FSEL R4, R4, -0.00019574658654164522886, P0 ;  /* 0xb94d415304047808 */ /* 0x000fc40000000000 */
[----:B------:R-:W-:Y:S02]  /*0cc0*/  FSEL R8, R8, 0.041666727513074874878, !P0 ;  /* 0x3d2aaabb08087808 */ /* 0x000fe40004000000 */
[----:B------:R-:W-:Y:S02]  /*0cd0*/  LOP3.LUT P1, RZ, R0, 0x2, RZ, 0xc0, !PT ;  /* 0x0000000200ff7812 */ /* 0x000fe4000782c0ff */
[----:B------:R-:W-:Y:S01]  /*0ce0*/  FSEL R0, R2, 1, !P0 ;  /* 0x3f80000002007808 */ /* 0x000fe20004000000 */
[----:B------:R-:W-:Y:S01]  /*0cf0*/  FFMA R4, R3, R4, R8 ;  /* 0x0000000403047223 */ /* 0x000fe20000000008 */
[----:B------:R-:W-:-:S03]  /*0d00*/  FSEL R7, -R7, -0.4999999701976776123, !P0 ;  /* 0xbeffffff07077808 */ /* 0x000fc60004000100 */
[C---:B------:R-:W-:Y:S02]  /*0d10*/  FFMA R5, R3.reuse, R0, RZ ;  /* 0x0000000003057223 */ /* 0x040fe400000000ff */
[----:B------:R-:W-:-:S04]  /*0d20*/  FFMA R4, R3, R4, R7 ;  /* 0x0000000403047223 */ /* 0x000fc80000000007 */
[----:B------:R-:W-:Y:S01]  /*0d30*/  FFMA R0, R5, R4, R0 ;  /* 0x0000000405007223 */ /* 0x000fe20000000000 */
[----:B------:R-:W-:-:S03]  /*0d40*/  IMAD.U32 R5, RZ, RZ, UR4 ;  /* 0x00000004ff057e24 */ /* 0x000fc6000f8e00ff */
[----:B------:R-:W-:-:S04]  /*0d50*/  @P1 FADD R0, RZ, -R0 ;  /* 0x80000000ff001221 */ /* 0x000fc80000000000 */
[----:B------:R-:W-:-:S04]  /*0d60*/  FADD R4, R0, 1.85749999182615162461e+36 ;  /* 0x7bb2dee900047421 */ /* 0x000fc80000000000 */
[----:B------:R-:W0:Y:S08]  /*0d70*/  MUFU.RCP R0, R4 ;  /* 0x0000000400007308 */ /* 0x000e300000001000 */
[----:B------:R-:W1:Y:S01]  /*0d80*/  FCHK P0, -R5, R4 ;  /* 0x0000000405007302 */ /* 0x000e620000000100 */
[----:B0-----:R-:W-:-:S04]  /*0d90*/  FFMA R3, -R4, R0, 1 ;  /* 0x3f80000004037423 */ /* 0x001fc80000000100 */
[----:B------:R-:W-:-:S04]  /*0da0*/  FFMA R0, R0, R3, R0 ;  /* 0x0000000300007223 */ /* 0x000fc80000000000 */
[----:B------:R-:W-:-:S04]  /*0db0*/  FFMA R3, R0, -1.653100058845971971e-35, RZ ;  /* 0x85afc9aa00037823 */ /* 0x000fc800000000ff */
[----:B------:R-:W-:-:S04]  /*0dc0*/  FFMA R2, -R4, R3, -1.653100058845971971e-35 ;  /* 0x85afc9aa04027423 */ /* 0x000fc80000000103 */
[----:B------:R-:W-:Y:S01]  /*0dd0*/  FFMA R0, R0, R2, R3 ;  /* 0x0000000200007223 */ /* 0x000fe20000000003 */
[----:B-1----:R-:W-:Y:S06]  /*0de0*/  @!P0 BRA `(.L_x_15) ;  /* 0x0000000000148947 */ /* 0x002fec0003800000 */
[----:B------:R-:W-:Y:S01]  /*0df0*/  MOV R3, R4 ;  /* 0x0000000400037202 */ /* 0x000fe20000000f00 */
[----:B------:R-:W-:Y:S01]  /*0e00*/  IMAD.MOV.U32 R2, RZ, RZ, -0x7a503656 ;  /* 0x85afc9aaff027424 */ /* 0x000fe200078e00ff */
[----:B------:R-:W-:-:S07]  /*0e10*/  MOV R8, 0xe30 ;  /* 0x00000e3000087802 */ /* 0x000fce0000000f00 */
[----:B--2---:R-:W-:Y:S05]  /*0e20*/  CALL.REL.NOINC `($__internal_0_$__cuda_sm3x_div_rn_noftz_f32_slowpath) ;  /* 0x0000000400c47944 */ /* 0x004fea0003c00000 */
[----:B------:R-:W-:-:S07]  /*0e30*/  MOV R0, R2 ;  /* 0x0000000200007202 */ /* 0x000fce0000000f00 */
.L_x_15:
[----:B------:R-:W-:Y:S05]  /*0e40*/  BSYNC.RECONVERGENT B1 ;  /* 0x0000000000017941 */ /* 0x000fea0003800200 */
.L_x_14:
[----:B------:R-:W0:Y:S01]  /*0e50*/  LDC R4, c[0x0][0x3b0] ;  /* 0x0000ec00ff047b82 */ /* 0x000e220000000800 */
[----:B------:R-:W1:Y:S07]  /*0e60*/  LDCU UR4, c[0x0][0x380] ;  /* 0x00007000ff0477ac */ /* 0x000e6e0008000800 */
[----:B------:R-:W3:Y:S01]  /*0e70*/  LDC.64 R10, c[0x0][0x3a8] ;  /* 0x0000ea00ff0a7b82 */ /* 0x000ee20000000a00 */
[----:B-1----:R-:W-:Y:S01]  /*0e80*/  FADD R0, R0, UR4 ;  /* 0x0000000400007e21 */ /* 0x002fe20008000000 */
[----:B0-----:R-:W-:-:S05]  /*0e90*/  FADD R4, R4, 1.6144999496416966759e-36 ;  /* 0x040958b204047421 */ /* 0x001fca0000000000 */
[C---:B------:R-:W-:Y:S02]  /*0ea0*/  FMNMX R3, |R4|.reuse, 19.26399993896484375, !PT ;  /* 0x419a1cac04037809 */ /* 0x040fe40007800200 */
[C---:B------:R-:W-:Y:S02]  /*0eb0*/  FSETP.GT.AND P2, PT, |R4|.reuse, 19.26399993896484375, PT ;  /* 0x419a1cac0400780b */ /* 0x040fe40003f44200 */
[----:B------:R-:W0:Y:S02]  /*0ec0*/  MUFU.RCP R8, R3 ;  /* 0x0000000300087308 */ /* 0x000e240000001000 */
[----:B------:R-:W-:-:S06]  /*0ed0*/  FSEL R2, |R4|, 19.26399993896484375, !P2 ;  /* 0x419a1cac04027808 */ /* 0x000fcc0005000200 */
[----:B------:R-:W1:Y:S01]  /*0ee0*/  FCHK P0, R2, R3 ;  /* 0x0000000302007302 */ /* 0x000e620000000000 */
[----:B0-----:R-:W-:-:S04]  /*0ef0*/  FFMA R5, -R3, R8, 1 ;  /* 0x3f80000003057423 */ /* 0x001fc80000000108 */
[----:B------:R-:W-:-:S04]  /*0f00*/  FFMA R5, R8, R5, R8 ;  /* 0x0000000508057223 */ /* 0x000fc80000000008 */
[----:B------:R-:W-:-:S04]  /*0f10*/  FFMA R8, R2, R5, RZ ;  /* 0x0000000502087223 */ /* 0x000fc800000000ff */
[----:B------:R-:W-:-:S04]  /*0f20*/  FFMA R7, -R3, R8, R2 ;  /* 0x0000000803077223 */ /* 0x000fc80000000102 */
[----:B------:R-:W-:Y:S01]  /*0f30*/  FFMA R7, R5, R7, R8 ;  /* 0x0000000705077223 */ /* 0x000fe20000000008 */
[----:B---3--:R-:W-:Y:S01]  /*0f40*/  FFMA R5, R10, R11, 1.0690999869175183787e-35 ;  /* 0x05635f570a057423 */ /* 0x008fe2000000000b */
[----:B-1----:R-:W-:Y:S06]  /*0f50*/  @!P0 BRA `(.L_x_16) ;  /* 0x00000000000c8947 */ /* 0x002fec0003800000 */
[----:B------:R-:W-:-:S07]  /*0f60*/  MOV R8, 0xf80 ;  /* 0x00000f8000087802 */ /* 0x000fce0000000f00 */
[----:B--2---:R-:W-:Y:S05]  /*0f70*/  CALL.REL.NOINC `($__internal_0_$__cuda_sm3x_div_rn_noftz_f32_slowpath) ;  /* 0x0000000400707944 */ /* 0x004fea0003c00000 */
[----:B------:R-:W-:-:S07]  /*0f80*/  IMAD.MOV.U32 R7, RZ, RZ, R2 ;  /* 0x000000ffff077224 */ /* 0x000fce00078e0002 */
.L_x_16:
[----:B------:R-:W-:Y:S02]  /*0f90*/  HFMA2 R3, -RZ, RZ, 0.89990234375, 10328 ;  /* 0x3b33710bff037431 */ /* 0x000fe400000001ff */
[----:B------:R-:W-:Y:S01]  /*0fa0*/  FMUL R2, R7, R7 ;  /* 0x0000000707027220 */ /* 0x000fe20000400000 */
[----:B------:R-:W-:Y:S01]  /*0fb0*/  IMAD.MOV.U32 R9, RZ, RZ, 0x3fd774eb ;  /* 0x3fd774ebff097424 */ /* 0x000fe200078e00ff */
[----:B------:R-:W-:Y:S02]  /*0fc0*/  FSETP.NEU.AND P0, PT, |R4|, 19.26399993896484375, PT ;  /* 0x419a1cac0400780b */ /* 0x000fe40003f0d200 */
[----:B------:R-:W-:-:S04]  /*0fd0*/  FFMA R3, R2, R3, -0.015681877732276916504 ;  /* 0xbc80774802037423 */ /* 0x000fc80000000003 */
[----:B------:R-:W-:-:S04]  /*0fe0*/  FFMA R3, R2, R3, 0.042200751602649688721 ;  /* 0x3d2cdab202037423 */ /* 0x000fc80000000003 */
[----:B------:R-:W-:-:S04]  /*0ff0*/  FFMA R3, R2, R3, -0.074792981147766113281 ;  /* 0xbd992d1002037423 */ /* 0x000fc80000000003 */
[----:B------:R-:W-:-:S04]  /*1000*/  FFMA R3, R2, R3, 0.10640415549278259277 ;  /* 0x3dd9ea6c02037423 */ /* 0x000fc80000000003 */
[----:B------:R-:W-:-:S04]  /*1010*/  FFMA R3, R2, R3, -0.14207722246646881104 ;  /* 0xbe117cb102037423 */ /* 0x000fc80000000003 */
[----:B------:R-:W-:-:S04]  /*1020*/  FFMA R3, R2, R3, 0.19993925094604492188 ;  /* 0x3e4cbce002037423 */ /* 0x000fc80000000003 */
[----:B------:R-:W-:-:S04]  /*1030*/  FFMA R3, R2, R3, -0.33333197236061096191 ;  /* 0xbeaaaa7d02037423 */ /* 0x000fc80000000003 */
[----:B------:R-:W-:-:S04]  /*1040*/  FMUL R2, R2, R3 ;  /* 0x0000000302027220 */ /* 0x000fc80000400000 */
[----:B------:R-:W-:-:S04]  /*1050*/  FFMA R2, R2, R7, R7 ;  /* 0x0000000702027223 */ /* 0x000fc80000000007 */
[C-C-:B------:R-:W-:Y:S01]  /*1060*/  FFMA R3, R9.reuse, 0.93318945169448852539, R2.reuse ;  /* 0x3f6ee58109037823 */ /* 0x140fe20000000002 */
[----:B------:R-:W-:Y:S01]  /*1070*/  @!P2 FFMA R3, R9, 1.8663789033889770508, -R2 ;  /* 0x3feee5810903a823 */ /* 0x000fe20000000802 */
[----:B------:R-:W-:-:S04]  /*1080*/  FADD R2, |R4|, 19.26399993896484375 ;  /* 0x419a1cac04027421 */ /* 0x000fc80000000200 */
[----:B------:R-:W-:Y:S02]  /*1090*/  FSEL R3, R3, 2.3561944961547851562, P0 ;  /* 0x4016cbe403037808 */ /* 0x000fe40000000000 */
[----:B------:R-:W-:Y:S02]  /*10a0*/  FSETP.NAN.AND P0, PT, R2, R2, PT ;  /* 0x000000020200720b */ /* 0x000fe40003f08000 */
[----:B------:R-:W-:-:S04]  /*10b0*/  LOP3.LUT R3, R3, 0x80000000, R4, 0xb8, !PT ;  /* 0x8000000003037812 */ /* 0x000fc800078eb804 */
[----:B------:R-:W-:-:S05]  /*10c0*/  FSEL R2, R2, R3, P0 ;  /* 0x0000000302027208 */ /* 0x000fca0000000000 */
[----:B------:R-:W-:-:S04]  /*10d0*/  FADD R2, R5, -R2 ;  /* 0x8000000205027221 */ /* 0x000fc80000000000 */
[----:B------:R-:W-:-:S05]  /*10e0*/  FMUL R3, R2, -1.4243999859817058073e-12 ;  /* 0xabc8776b02037820 */ /* 0x000fca0000400000 */
[----:B------:R-:W-:-:S13]  /*10f0*/  FSETP.NEU.AND P0, PT, R0, R3, PT ;  /* 0x000000030000720b */ /* 0x000fda0003f0d000 */
[----:B------:R-:W-:Y:S05]  /*1100*/  @P0 BRA `(.L_x_10) ;  /* 0x0000000000d80947 */ /* 0x000fea0003800000 */
[----:B------:R-:W0:Y:S01]  /*1110*/  LDC.64 R4, c[0x0][0x3c0] ;  /* 0x0000f000ff047b82 */ /* 0x000e220000000a00 */
[----:B------:R-:W1:Y:S01]  /*1120*/  LDCU UR4, c[0x0][0x3bc] ;  /* 0x00007780ff0477ac */ /* 0x000e620008000800 */
[----:B0-----:R-:W0:Y:S01]  /*1130*/  MUFU.RCP R2, R5 ;  /* 0x0000000500027308 */ /* 0x001e220000001000 */
[----:B-1----:R-:W-:-:S07]  /*1140*/  FMUL R0, R4, UR4 ;  /* 0x0000000404007c20 */ /* 0x002fce0008400000 */
[----:B------:R-:W1:Y:S01]  /*1150*/  FCHK P0, R0, R5 ;  /* 0x0000000500007302 */ /* 0x000e620000000000 */
[----:B0-----:R-:W-:-:S04]  /*1160*/  FFMA R3, R2, -R5, 1 ;  /* 0x3f80000002037423 */ /* 0x001fc80000000805 */
[----:B------:R-:W-:-:S04]  /*1170*/  FFMA R3, R2, R3, R2 ;  /* 0x0000000302037223 */ /* 0x000fc80000000002 */
[----:B------:R-:W-:-:S04]  /*1180*/  FFMA R2, R0, R3, RZ ;  /* 0x0000000300027223 */ /* 0x000fc800000000ff */
[----:B------:R-:W-:-:S04]  /*1190*/  FFMA R4, R2, -R5, R0 ;  /* 0x8000000502047223 */ /* 0x000fc80000000000 */
[----:B------:R-:W-:Y:S01]  /*11a0*/  FFMA R2, R3, R4, R2 ;  /* 0x0000000403027223 */ /* 0x000fe20000000002 */
[----:B-1----:R-:W-:Y:S06]  /*11b0*/  @!P0 BRA `(.L_x_17) ;  /* 0x0000000000148947 */ /* 0x002fec0003800000 */
[----:B------:R-:W0:Y:S01]  /*11c0*/  LDCU UR4, c[0x0][0x3c4] ;  /* 0x00007880ff0477ac */ /* 0x000e220008000800 */
[----:B------:R-:W-:Y:S02]  /*11d0*/  MOV R2, R0 ;  /* 0x0000000000027202 */ /* 0x000fe40000000f00 */
[----:B------:R-:W-:Y:S01]  /*11e0*/  MOV R8, 0x1210 ;  /* 0x0000121000087802 */ /* 0x000fe20000000f00 */
[----:B0-----:R-:W-:-:S07]  /*11f0*/  IMAD.U32 R3, RZ, RZ, UR4 ;  /* 0x00000004ff037e24 */ /* 0x001fce000f8e00ff */
[----:B--2---:R-:W-:Y:S05]  /*1200*/  CALL.REL.NOINC `($__internal_0_$__cuda_sm3x_div_rn_noftz_f32_slowpath) ;  /* 0x0000000000cc7944 */ /* 0x004fea0003c00000 */
.L_x_17:
[----:B------:R-:W0:Y:S01]  /*1210*/  LDCU UR4, c[0x0][0x3b8] ;  /* 0x00007700ff0477ac */ /* 0x000e220008000800 */
[----:B------:R-:W-:Y:S01]  /*1220*/  BSSY.RECONVERGENT B1, `(.L_x_18) ;  /* 0x0000013000017945 */ /* 0x000fe20003800200 */
[----:B------:R-:W1:Y:S01]  /*1230*/  LDCU UR6, c[0x0][0x3b4] ;  /* 0x00007680ff0677ac */ /* 0x000e620008000800 */
[----:B0-----:R-:W-:Y:S01]  /*1240*/  FADD R2, -R2, UR4 ;  /* 0x0000000402027e21 */ /* 0x001fe20008000100 */
[----:B------:R-:W-:Y:S02]  /*1250*/  UMOV UR4, 0x41ff54f ;  /* 0x041ff54f00047882 */ /* 0x000fe40000000000 */
[----:B------:R-:W-:Y:S01]  /*1260*/  MOV R5, UR4 ;  /* 0x0000000400057c02 */ /* 0x000fe20008000f00 */
[----:B-1----:R-:W-:-:S04]  /*1270*/  FADD R4, R2, UR6 ;  /* 0x0000000602047e21 */ /* 0x002fc80008000000 */
[----:B------:R-:W0:Y:S08]  /*1280*/  MUFU.RCP R0, R4 ;  /* 0x0000000400007308 */ /* 0x000e300000001000 */
[----:B------:R-:W1:Y:S01]  /*1290*/  FCHK P0, R5, R4 ;  /* 0x0000000405007302 */ /* 0x000e620000000000 */
[----:B0-----:R-:W-:-:S04]  /*12a0*/  FFMA R3, -R4, R0, 1 ;  /* 0x3f80000004037423 */ /* 0x001fc80000000100 */
[----:B------:R-:W-:-:S04]  /*12b0*/  FFMA R0, R0, R3, R0 ;  /* 0x0000000300007223 */ /* 0x000fc80000000000 */
[----:B------:R-:W-:-:S04]  /*12c0*/  FFMA R3, R0, 1.8803000360168623136e-36, RZ ;  /* 0x041ff54f00037823 */ /* 0x000fc800000000ff */
[----:B------:R-:W-:-:S04]  /*12d0*/  FFMA R2, -R4, R3, 1.8803000360168623136e-36 ;  /* 0x041ff54f04027423 */ /* 0x000fc80000000103 */
[----:B------:R-:W-:Y:S01]  /*12e0*/  FFMA R3, R0, R2, R3 ;  /* 0x0000000200037223 */ /* 0x000fe20000000003 */
[----:B-1----:R-:W-:Y:S06]  /*12f0*/  @!P0 BRA `(.L_x_19) ;  /* 0x0000000000148947 */ /* 0x002fec0003800000 */
[----:B------:R-:W-:Y:S02]  /*1300*/  HFMA2 R2, -RZ, RZ, 6.2882900238037109375e-05, -21744 ;  /* 0x041ff54fff027431 */ /* 0x000fe400000001ff */
[----:B------:R-:W-:Y:S01]  /*1310*/  IMAD.MOV.U32 R3, RZ, RZ, R4 ;  /* 0x000000ffff037224 */ /* 0x000fe200078e0004 */
[----:B------:R-:W-:-:S07]  /*1320*/  MOV R8, 0x1340 ;  /* 0x0000134000087802 */ /* 0x000fce0000000f00 */
[----:B--2---:R-:W-:Y:S05]  /*1330*/  CALL.REL.NOINC `($__internal_0_$__cuda_sm3x_div_rn_noftz_f32_slowpath) ;  /* 0x0000000000807944 */ /* 0x004fea0003c00000 */
[----:B------:R-:W-:-:S07]  /*1340*/  IMAD.MOV.U32 R3, RZ, RZ, R2 ;  /* 0x000000ffff037224 */ /* 0x000fce00078e0002 */
.L_x_19:
[----:B------:R-:W-:Y:S05]  /*1350*/  BSYNC.RECONVERGENT B1 ;  /* 0x0000000000017941 */ /* 0x000fea0003800200 */
.L_x_18:
[----:B------:R-:W0:Y:S01]  /*1360*/  LDC.64 R8, c[0x0][0x3c8] ;  /* 0x0000f200ff087b82 */ /* 0x000e220000000a00 */
[----:B------:R-:W-:Y:S01]  /*1370*/  BSSY.RECONVERGENT B1, `(.L_x_10) ;  /* 0x000000f000017945 */ /* 0x000fe20003800200 */
[----:B0-----:R-:W0:Y:S01]  /*1380*/  MUFU.RCP R0, R9 ;  /* 0x0000000900007308 */ /* 0x001e220000001000 */
[----:B------:R-:W-:-:S07]  /*1390*/  FMUL R2, R3, R8 ;  /* 0x0000000803027220 */ /* 0x000fce0000400000 */
        /* <DEDUP_REMOVED lines=8> */
[----:B------:R-:W-:Y:S02]  /*1420*/  MOV R8, 0x1450 ;  /* 0x0000145000087802 */ /* 0x000fe40000000f00 */
[----:B0-----:R-:W-:-:S07]  /*1430*/  MOV R3, UR4 ;  /* 0x0000000400037c02 */ /* 0x001fce0008000f00 */
[----:B--2---:R-:W-:Y:S05]  /*1440*/  CALL.REL.NOINC `($__internal_0_$__cuda_sm3x_div_rn_noftz_f32_slowpath) ;  /* 0x00000000003c7944 */ /* 0x004fea0003c00000 */
[----:B------:R-:W-:-:S07]  /*1450*/  IMAD.MOV.U32 R0, RZ, RZ, R2 ;  /* 0x000000ffff007224 */ /* 0x000fce00078e0002 */
.L_x_20:
[----:B------:R-:W-:Y:S05]  /*1460*/  BSYNC.RECONVERGENT B1 ;  /* 0x0000000000017941 */ /* 0x000fea0003800200 */
.L_x_10:
[----:B------:R-:W-:Y:S05]  /*1470*/  BSYNC.RECONVERGENT B0 ;  /* 0x0000000000007941 */ /* 0x000fea0003800200 */
.L_x_9:
[----:B------:R-:W0:Y:S01]  /*1480*/  F2F.F64.F32 R2, R0 ;  /* 0x0000000000027310 */ /* 0x000e220000201800 */
[----:B------:R-:W-:Y:S01]  /*1490*/  MOV R8, 0x0 ;  /* 0x0000000000087802 */ /* 0x000fe20000000f00 */
[----:B------:R-:W1:Y:S01]  /*14a0*/  LDCU.64 UR6, c[0x4][0x8] ;  /* 0x01000100ff0677ac */ /* 0x000e620008000a00 */
[----:B--2---:R-:W-:-:S04]  /*14b0*/  IADD3 R6, P0, P1, R1, 0x20, R6 ;  /* 0x0000002001067810 */ /* 0x004fc8000791e006 */
[----:B------:R-:W2:Y:S01]  /*14c0*/  LDC.64 R8, c[0x4][R8] ;  /* 0x0100000008087b82 */ /* 0x000ea20000000a00 */
[----:B------:R-:W-:Y:S01]  /*14d0*/  IADD3.X R7, PT, PT, RZ, UR5, RZ, P0, P1 ;  /* 0x00000005ff077c10 */ /* 0x000fe200087e24ff */
[----:B0-----:R0:W-:Y:S01]  /*14e0*/  STL.64 [R1+0x20], R2 ;  /* 0x0000200201007387 */ /* 0x0011e20000100a00 */
[----:B-1----:R-:W-:Y:S01]  /*14f0*/  MOV R4, UR6 ;  /* 0x0000000600047c02 */ /* 0x002fe20008000f00 */
[----:B------:R-:W-:-:S07]  /*1500*/  IMAD.U32 R5, RZ, RZ, UR7 ;  /* 0x00000007ff057e24 */ /* 0x000fce000f8e00ff */
[----:B------:R-:W-:-:S07]  /*1510*/  LEPC R20, `(.L_x_21) ;  /* 0x000000001014794e */ /* 0x000fce0000000000 */
[----:B0-2---:R-:W-:Y:S05]  /*1520*/  CALL.ABS.NOINC R8 ;  /* 0x0000000008007343 */ /* 0x005fea0003c00000 */
.L_x_21:
[----:B------:R-:W-:Y:S05]  /*1530*/  EXIT ;  /* 0x000000000000794d */ /* 0x000fea0003800000 */
        .weak           $__internal_0_$__cuda_sm3x_div_rn_noftz_f32_slowpath
        .type           $__internal_0_$__cuda_sm3x_div_rn_noftz_f32_slowpath,@function
        .size           $__internal_0_$__cuda_sm3x_div_rn_noftz_f32_slowpath,(.L_x_34 - $__internal_0_$__cuda_sm3x_div_rn_noftz_f32_slowpath)
$__internal_0_$__cuda_sm3x_div_rn_noftz_f32_slowpath:
[----:B------:R-:W-:Y:S01]  /*1540*/  SHF.R.U32.HI R9, RZ, 0x17, R3 ;  /* 0x00000017ff097819 */ /* 0x000fe20000011603 */
[----:B------:R-:W-:Y:S01]  /*1550*/  BSSY.RECONVERGENT B2, `(.L_x_22) ;  /* 0x0000062000027945 */ /* 0x000fe20003800200 */
[----:B------:R-:W-:Y:S02]  /*1560*/  SHF.R.U32.HI R7, RZ, 0x17, R2 ;  /* 0x00000017ff077819 */ /* 0x000fe40000011602 */
[----:B------:R-:W-:Y:S02]  /*1570*/  LOP3.LUT R14, R9, 0xff, RZ, 0xc0, !PT ;  /* 0x000000ff090e7812 */ /* 0x000fe400078ec0ff */
[----:B------:R-:W-:Y:S02]  /*1580*/  LOP3.LUT R12, R7, 0xff, RZ, 0xc0, !PT ;  /* 0x000000ff070c7812 */ /* 0x000fe400078ec0ff */
[----:B------:R-:W-:-:S03]  /*1590*/  IADD3 R10, PT, PT, R14, -0x1, RZ ;  /* 0xffffffff0e0a7810 */ /* 0x000fc60007ffe0ff */
[----:B------:R-:W-:Y:S01]  /*15a0*/  VIADD R9, R12, 0xffffffff ;  /* 0xffffffff0c097836 */ /* 0x000fe20000000000 */
[----:B------:R-:W-:-:S04]  /*15b0*/  ISETP.GT.U32.AND P0, PT, R10, 0xfd, PT ;  /* 0x000000fd0a00780c */ /* 0x000fc80003f04070 */
[----:B------:R-:W-:-:S13]  /*15c0*/  ISETP.GT.U32.OR P0, PT, R9, 0xfd, P0 ;  /* 0x000000fd0900780c */ /* 0x000fda0000704470 */
[----:B------:R-:W-:Y:S01]  /*15d0*/  @!P0 MOV R7, RZ ;  /* 0x000000ff00078202 */ /* 0x000fe20000000f00 */
[----:B------:R-:W-:Y:S06]  /*15e0*/  @!P0 BRA `(.L_x_23) ;  /* 0x00000000005c8947 */ /* 0x000fec0003800000 */
[----:B------:R-:W-:Y:S02]  /*15f0*/  FSETP.GTU.FTZ.AND P0, PT, |R2|, +INF , PT ;  /* 0x7f8000000200780b */ /* 0x000fe40003f1c200 */
[----:B------:R-:W-:-:S04]  /*1600*/  FSETP.GTU.FTZ.AND P1, PT, |R3|, +INF , PT ;  /* 0x7f8000000300780b */ /* 0x000fc80003f3c200 */
[----:B------:R-:W-:-:S13]  /*1610*/  PLOP3.LUT P0, PT, P0, P1, PT, 0xf8, 0x8f ;  /* 0x00000000008f781c */ /* 0x000fda0000703f70 */
[----:B------:R-:W-:Y:S05]  /*1620*/  @P0 BRA `(.L_x_24) ;  /* 0x00000004004c0947 */ /* 0x000fea0003800000 */
[----:B------:R-:W-:-:S13]  /*1630*/  LOP3.LUT P0, RZ, R3, 0x7fffffff, R2, 0xc8, !PT ;  /* 0x7fffffff03ff7812 */ /* 0x000fda000780c802 */
[----:B------:R-:W-:Y:S05]  /*1640*/  @!P0 BRA `(.L_x_25) ;  /* 0x00000004003c8947 */ /* 0x000fea0003800000 */
[C---:B------:R-:W-:Y:S02]  /*1650*/  FSETP.NEU.FTZ.AND P3, PT, |R2|.reuse, +INF , PT ;  /* 0x7f8000000200780b */ /* 0x040fe40003f7d200 */
[----:B------:R-:W-:Y:S02]  /*1660*/  FSETP.NEU.FTZ.AND P1, PT, |R3|, +INF , PT ;  /* 0x7f8000000300780b */ /* 0x000fe40003f3d200 */
[----:B------:R-:W-:-:S11]  /*1670*/  FSETP.NEU.FTZ.AND P0, PT, |R2|, +INF , PT ;  /* 0x7f8000000200780b */ /* 0x000fd60003f1d200 */
[----:B------:R-:W-:Y:S05]  /*1680*/  @!P1 BRA !P3, `(.L_x_25) ;  /* 0x00000004002c9947 */ /* 0x000fea0005800000 */
[----:B------:R-:W-:-:S04]  /*1690*/  LOP3.LUT P3, RZ, R2, 0x7fffffff, RZ, 0xc0, !PT ;  /* 0x7fffffff02ff7812 */ /* 0x000fc8000786c0ff */
[----:B------:R-:W-:-:S13]  /*16a0*/  PLOP3.LUT P1, PT, P1, P3, PT, 0x2f, 0xf2 ;  /* 0x0000000000f2781c */ /* 0x000fda0000f26577 */
[----:B------:R-:W-:Y:S05]  /*16b0*/  @P1 BRA `(.L_x_26) ;  /* 0x0000000400181947 */ /* 0x000fea0003800000 */
[----:B------:R-:W-:-:S04]  /*16c0*/  LOP3.LUT P1, RZ, R3, 0x7fffffff, RZ, 0xc0, !PT ;  /* 0x7fffffff03ff7812 */ /* 0x000fc8000782c0ff */
[----:B------:R-:W-:-:S13]  /*16d0*/  PLOP3.LUT P0, PT, P0, P1, PT, 0x2f, 0xf2 ;  /* 0x0000000000f2781c */ /* 0x000fda0000702577 */
[----:B------:R-:W-:Y:S05]  /*16e0*/  @P0 BRA `(.L_x_27) ;  /* 0x0000000400000947 */ /* 0x000fea0003800000 */
[----:B------:R-:W-:Y:S02]  /*16f0*/  ISETP.GE.AND P0, PT, R9, RZ, PT ;  /* 0x000000ff0900720c */ /* 0x000fe40003f06270 */
[----:B------:R-:W-:-:S11]  /*1700*/  ISETP.GE.AND P1, PT, R10, RZ, PT ;  /* 0x000000ff0a00720c */ /* 0x000fd60003f26270 */
[----:B------:R-:W-:Y:S01]  /*1710*/  @P0 IMAD.MOV.U32 R7, RZ, RZ, RZ ;  /* 0x000000ffff070224 */ /* 0x000fe200078e00ff */
[----:B------:R-:W-:Y:S01]  /*1720*/  @!P0 MOV R7, 0xffffffc0 ;  /* 0xffffffc000078802 */ /* 0x000fe20000000f00 */
[----:B------:R-:W-:Y:S01]  /*1730*/  @!P0 FFMA R2, R2, 1.84467440737095516160e+19, RZ ;  /* 0x5f80000002028823 */ /* 0x000fe200000000ff */
[----:B------:R-:W-:-:S03]  /*1740*/  @!P1 FFMA R3, R3, 1.84467440737095516160e+19, RZ ;  /* 0x5f80000003039823 */ /* 0x000fc600000000ff */
[----:B------:R-:W-:-:S07]  /*1750*/  @!P1 VIADD R7, R7, 0x40 ;  /* 0x0000004007079836 */ /* 0x000fce0000000000 */
.L_x_23:
[----:B------:R-:W-:Y:S01]  /*1760*/  LEA R10, R14, 0xc0800000, 0x17 ;  /* 0xc08000000e0a7811 */ /* 0x000fe200078eb8ff */
[----:B------:R-:W-:Y:S03]  /*1770*/  BSSY.RECONVERGENT B3, `(.L_x_28) ;  /* 0x0000036000037945 */ /* 0x000fe60003800200 */
[----:B------:R-:W-:Y:S01]  /*1780*/  IADD3 R10, PT, PT, -R10, R3, RZ ;  /* 0x000000030a0a7210 */ /* 0x000fe20007ffe1ff */
[----:B------:R-:W-:-:S03]  /*1790*/  VIADD R3, R12, 0xffffff81 ;  /* 0xffffff810c037836 */ /* 0x000fc60000000000 */
[----:B------:R0:W1:Y:S01]  /*17a0*/  MUFU.RCP R9, R10 ;  /* 0x0000000a00097308 */ /* 0x0000620000001000 */
[----:B------:R-:W-:Y:S01]  /*17b0*/  FADD.FTZ R11, -R10, -RZ ;  /* 0x800000ff0a0b7221 */ /* 0x000fe20000010100 */
[C---:B------:R-:W-:Y:S01]  /*17c0*/  IMAD R2, R3.reuse, -0x800000, R2 ;  /* 0xff80000003027824 */ /* 0x040fe200078e0202 */
[----:B0-----:R-:W-:-:S04]  /*17d0*/  IADD3 R10, PT, PT, R3, 0x7f, -R14 ;  /* 0x0000007f030a7810 */ /* 0x001fc80007ffe80e */
[----:B------:R-:W-:Y:S01]  /*17e0*/  IADD3 R10, PT, PT, R10, R7, RZ ;  /* 0x000000070a0a7210 */ /* 0x000fe20007ffe0ff */
[----:B-1----:R-:W-:-:S04]  /*17f0*/  FFMA R12, R9, R11, 1 ;  /* 0x3f800000090c7423 */ /* 0x002fc8000000000b */
[----:B------:R-:W-:-:S04]  /*1800*/  FFMA R16, R9, R12, R9 ;  /* 0x0000000c09107223 */ /* 0x000fc80000000009 */
[----:B------:R-:W-:-:S04]  /*1810*/  FFMA R9, R2, R16, RZ ;  /* 0x0000001002097223 */ /* 0x000fc800000000ff */
[----:B------:R-:W-:-:S04]  /*1820*/  FFMA R12, R11, R9, R2 ;  /* 0x000000090b0c7223 */ /* 0x000fc80000000002 */
[----:B------:R-:W-:-:S04]  /*1830*/  FFMA R9, R16, R12, R9 ;  /* 0x0000000c10097223 */ /* 0x000fc80000000009 */
[----:B------:R-:W-:-:S04]  /*1840*/  FFMA R12, R11, R9, R2 ;  /* 0x000000090b0c7223 */ /* 0x000fc80000000002 */
[----:B------:R-:W-:-:S05]  /*1850*/  FFMA R2, R16, R12, R9 ;  /* 0x0000000c10027223 */ /* 0x000fca0000000009 */
[----:B------:R-:W-:-:S04]  /*1860*/  SHF.R.U32.HI R3, RZ, 0x17, R2 ;  /* 0x00000017ff037819 */ /* 0x000fc80000011602 */
[----:B------:R-:W-:-:S05]  /*1870*/  LOP3.LUT R3, R3, 0xff, RZ, 0xc0, !PT ;  /* 0x000000ff03037812 */ /* 0x000fca00078ec0ff */
[----:B------:R-:W-:-:S05]  /*1880*/  IMAD.IADD R11, R3, 0x1, R10 ;  /* 0x00000001030b7824 */ /* 0x000fca00078e020a */
[----:B------:R-:W-:-:S04]  /*1890*/  IADD3 R3, PT, PT, R11, -0x1, RZ ;  /* 0xffffffff0b037810 */ /* 0x000fc80007ffe0ff */
[----:B------:R-:W-:-:S13]  /*18a0*/  ISETP.GE.U32.AND P0, PT, R3, 0xfe, PT ;  /* 0x000000fe0300780c */ /* 0x000fda0003f06070 */
[----:B------:R-:W-:Y:S05]  /*18b0*/  @!P0 BRA `(.L_x_29) ;  /* 0x0000000000808947 */ /* 0x000fea0003800000 */
[----:B------:R-:W-:-:S13]  /*18c0*/  ISETP.GT.AND P0, PT, R11, 0xfe, PT ;  /* 0x000000fe0b00780c */ /* 0x000fda0003f04270 */
[----:B------:R-:W-:Y:S05]  /*18d0*/  @P0 BRA `(.L_x_30) ;  /* 0x00000000006c0947 */ /* 0x000fea0003800000 */
[----:B------:R-:W-:-:S13]  /*18e0*/  ISETP.GE.AND P0, PT, R11, 0x1, PT ;  /* 0x000000010b00780c */ /* 0x000fda0003f06270 */
[----:B------:R-:W-:Y:S05]  /*18f0*/  @P0 BRA `(.L_x_31) ;  /* 0x0000000000740947 */ /* 0x000fea0003800000 */
[----:B------:R-:W-:Y:S02]  /*1900*/  ISETP.GE.AND P0, PT, R11, -0x18, PT ;  /* 0xffffffe80b00780c */ /* 0x000fe40003f06270 */
[----:B------:R-:W-:-:S11]  /*1910*/  LOP3.LUT R2, R2, 0x80000000, RZ, 0xc0, !PT ;  /* 0x8000000002027812 */ /* 0x000fd600078ec0ff */
[----:B------:R-:W-:Y:S05]  /*1920*/  @!P0 BRA `(.L_x_31) ;  /* 0x0000000000688947 */ /* 0x000fea0003800000 */
[CCC-:B------:R-:W-:Y:S01]  /*1930*/  FFMA.RZ R3, R16.reuse, R12.reuse, R9.reuse ;  /* 0x0000000c10037223 */ /* 0x1c0fe2000000c009 */
[CCC-:B------:R-:W-:Y:S01]  /*1940*/  FFMA.RM R10, R16.reuse, R12.reuse, R9.reuse ;  /* 0x0000000c100a7223 */ /* 0x1c0fe20000004009 */
[C---:B------:R-:W-:Y:S02]  /*1950*/  ISETP.NE.AND P3, PT, R11.reuse, RZ, PT ;  /* 0x000000ff0b00720c */ /* 0x040fe40003f65270 */
[----:B------:R-:W-:Y:S02]  /*1960*/  ISETP.NE.AND P1, PT, R11, RZ, PT ;  /* 0x000000ff0b00720c */ /* 0x000fe40003f25270 */
[----:B------:R-:W-:Y:S01]  /*1970*/  LOP3.LUT R7, R3, 0x7fffff, RZ, 0xc0, !PT ;  /* 0x007fffff03077812 */ /* 0x000fe200078ec0ff */
[----:B------:R-:W-:Y:S01]  /*1980*/  FFMA.RP R3, R16, R12, R9 ;  /* 0x0000000c10037223 */ /* 0x000fe20000008009 */
[C---:B------:R-:W-:Y:S01]  /*1990*/  VIADD R12, R11.reuse, 0x20 ;  /* 0x000000200b0c7836 */ /* 0x040fe20000000000 */
[----:B------:R-:W-:Y:S02]  /*19a0*/  IADD3 R9, PT, PT, -R11, RZ, RZ ;  /* 0x000000ff0b097210 */ /* 0x000fe40007ffe1ff */
[----:B------:R-:W-:-:S02]  /*19b0*/  LOP3.LUT R7, R7, 0x800000, RZ, 0xfc, !PT ;  /* 0x0080000007077812 */ /* 0x000fc400078efcff */
[----:B------:R-:W-:Y:S02]  /*19c0*/  FSETP.NEU.FTZ.AND P0, PT, R3, R10, PT ;  /* 0x0000000a0300720b */ /* 0x000fe40003f1d000 */
[----:B------:R-:W-:Y:S02]  /*19d0*/  SHF.L.U32 R12, R7, R12, RZ ;  /* 0x0000000c070c7219 */ /* 0x000fe400000006ff */
[----:B------:R-:W-:Y:S02]  /*19e0*/  SEL R10, R9, RZ, P3 ;  /* 0x000000ff090a7207 */ /* 0x000fe40001800000 */
[----:B------:R-:W-:Y:S02]  /*19f0*/  ISETP.NE.AND P1, PT, R12, RZ, P1 ;  /* 0x000000ff0c00720c */ /* 0x000fe40000f25270 */
[----:B------:R-:W-:Y:S02]  /*1a00*/  SHF.R.U32.HI R10, RZ, R10, R7 ;  /* 0x0000000aff0a7219 */ /* 0x000fe40000011607 */
[----:B------:R-:W-:-:S02]  /*1a10*/  PLOP3.LUT P0, PT, P0, P1, PT, 0xf8, 0x8f ;  /* 0x00000000008f781c */ /* 0x000fc40000703f70 */
[----:B------:R-:W-:Y:S02]  /*1a20*/  SHF.R.U32.HI R12, RZ, 0x1, R10 ;  /* 0x00000001ff0c7819 */ /* 0x000fe4000001160a */
[----:B------:R-:W-:-:S04]  /*1a30*/  SEL R3, RZ, 0x1, !P0 ;  /* 0x00000001ff037807 */ /* 0x000fc80004000000 */
[----:B------:R-:W-:-:S04]  /*1a40*/  LOP3.LUT R3, R3, 0x1, R12, 0xf8, !PT ;  /* 0x0000000103037812 */ /* 0x000fc800078ef80c */
[----:B------:R-:W-:-:S05]  /*1a50*/  LOP3.LUT R3, R3, R10, RZ, 0xc0, !PT ;  /* 0x0000000a03037212 */ /* 0x000fca00078ec0ff */
[----:B------:R-:W-:-:S05]  /*1a60*/  IMAD.IADD R3, R12, 0x1, R3 ;  /* 0x000000010c037824 */ /* 0x000fca00078e0203 */
[----:B------:R-:W-:Y:S01]  /*1a70*/  LOP3.LUT R2, R3, R2, RZ, 0xfc, !PT ;  /* 0x0000000203027212 */ /* 0x000fe200078efcff */
[----:B------:R-:W-:Y:S06]  /*1a80*/  BRA `(.L_x_31) ;  /* 0x0000000000107947 */ /* 0x000fec0003800000 */
.L_x_30:
[----:B------:R-:W-:-:S04]  /*1a90*/  LOP3.LUT R2, R2, 0x80000000, RZ, 0xc0, !PT ;  /* 0x8000000002027812 */ /* 0x000fc800078ec0ff */
[----:B------:R-:W-:Y:S01]  /*1aa0*/  LOP3.LUT R2, R2, 0x7f800000, RZ, 0xfc, !PT ;  /* 0x7f80000002027812 */ /* 0x000fe200078efcff */
[----:B------:R-:W-:Y:S06]  /*1ab0*/  BRA `(.L_x_31) ;  /* 0x0000000000047947 */ /* 0x000fec0003800000 */
.L_x_29:
[----:B------:R-:W-:-:S07]  /*1ac0*/  LEA R2, R10, R2, 0x17 ;  /* 0x000000020a027211 */ /* 0x000fce00078eb8ff */
.L_x_31:
[----:B------:R-:W-:Y:S05]  /*1ad0*/  BSYNC.RECONVERGENT B3 ;  /* 0x0000000000037941 */ /* 0x000fea0003800200 */
.L_x_28:
[----:B------:R-:W-:Y:S05]  /*1ae0*/  BRA `(.L_x_32) ;  /* 0x0000000000207947 */ /* 0x000fea0003800000 */
.L_x_27:
[----:B------:R-:W-:-:S04]  /*1af0*/  LOP3.LUT R2, R3, 0x80000000, R2, 0x48, !PT ;  /* 0x8000000003027812 */ /* 0x000fc800078e4802 */
[----:B------:R-:W-:Y:S01]  /*1b00*/  LOP3.LUT R2, R2, 0x7f800000, RZ, 0xfc, !PT ;  /* 0x7f80000002027812 */ /* 0x000fe200078efcff */
[----:B------:R-:W-:Y:S06]  /*1b10*/  BRA `(.L_x_32) ;  /* 0x0000000000147947 */ /* 0x000fec0003800000 */
.L_x_26:
[----:B------:R-:W-:Y:S01]  /*1b20*/  LOP3.LUT R2, R3, 0x80000000, R2, 0x48, !PT ;  /* 0x8000000003027812 */ /* 0x000fe200078e4802 */
[----:B------:R-:W-:Y:S06]  /*1b30*/  BRA `(.L_x_32) ;  /* 0x00000000000c7947 */ /* 0x000fec0003800000 */
.L_x_25:
[----:B------:R-:W0:Y:S01]  /*1b40*/  MUFU.RSQ R2, -QNAN ;  /* 0xffc0000000027908 */ /* 0x000e220000001400 */
[----:B------:R-:W-:Y:S05]  /*1b50*/  BRA `(.L_x_32) ;  /* 0x0000000000047947 */ /* 0x000fea0003800000 */
.L_x_24:
[----:B------:R-:W-:-:S07]  /*1b60*/  FADD.FTZ R2, R2, R3 ;  /* 0x0000000302027221 */ /* 0x000fce0000010000 */
.L_x_32:
[----:B------:R-:W-:Y:S05]  /*1b70*/  BSYNC.RECONVERGENT B2 ;  /* 0x0000000000027941 */ /* 0x000fea0003800200 */
.L_x_22:
[----:B------:R-:W-:-:S04]  /*1b80*/  HFMA2 R9, -RZ, RZ, 0, 0 ;  /* 0x00000000ff097431 */ /* 0x000fc800000001ff */
[----:B0-----:R-:W-:Y:S05]  /*1b90*/  RET.REL.NODEC R8 `(_Z7computeffffffffffffffffffff) ;  /* 0xffffffe408187950 */ /* 0x001fea0003c3ffff */
.L_x_33:
[----:B------:R-:W-:-:S00]  /*1ba0*/  BRA `(.L_x_33) ;  /* 0xfffffffc00fc7947 */ /* 0x000fc0000383ffff */
[----:B------:R-:W-:-:S00]  /*1bb0*/  NOP ;  /* 0x0000000000007918 */ /* 0x000fc00000000000 */
        /* <DEDUP_REMOVED lines=12> */
.L_x_34:


//--------------------- .nv.global.init           --------------------------
	.section	.nv.global.init,"aw",@progbits
	.align	4
.nv.global.init:
	.type		__cudart_i2opi_f,@object
	.size		__cudart_i2opi_f,($str - __cudart_i2opi_f)
__cudart_i2opi_f:
        /*0000*/ 	.byte	0x41, 0x90, 0x43, 0x3c, 0x99, 0x95, 0x62, 0xdb, 0xc0, 0xdd, 0x34, 0xf5, 0xd1, 0x57, 0x27, 0xfc
        /*0010*/ 	.byte	0x29, 0x15, 0x44, 0x4e, 0x6e, 0x83, 0xf9, 0xa2
	.type		$str,@object
	.size		$str,(.L_0 - $str)
$str:
        /*0018*/ 	.byte	0x25, 0x2e, 0x31, 0x37, 0x67, 0x0a, 0x00
.L_0:


//--------------------- .nv.shared.reserved.0     --------------------------
	.section	.nv.shared.reserved.0,"aw",@nobits
	.weak		__nv_reservedSMEM_offset_0_alias
	.size		__nv_reservedSMEM_offset_0_alias, 0, 64
	.other		__nv_reservedSMEM_offset_0_alias,@"STO_CUDA_RESERVED_SHARED STV_DEFAULT"
__nv_reservedSMEM_offset_0_alias:
	.zero		0
	.zero		64


//--------------------- .nv.constant0._Z7computeffffffffffffffffffff --------------------------
	.section	.nv.constant0._Z7computeffffffffffffffffffff,"a",@progbits
	.sectionflags	@""
	.align	4
.nv.constant0._Z7computeffffffffffffffffffff:
	.zero		976


//--------------------- SYMBOLS --------------------------

	.type		.nv.reservedSmem.offset0,@object
	.size		.nv.reservedSmem.offset0,0x4
	.type		vprintf,@function
